	.target	sm_100a

	.elftype	@"ET_EXEC"


//--------------------- .note.nv.tkinfo           --------------------------
	.section	.note.nv.tkinfo,"",@"SHT_NOTE"
	.sectionflags	@"SHF_NOTE_NV_TKINFO"
	.tkinfo
        /*0018*/ 	.word	0x00000002
        /*0030*/ 	.string	""
        /*0030*/ 	.string	"ptxas"
        /*0030*/ 	.string	"Cuda compilation tools, release 13.0, V13.0.88"
        /*0030*/ 	.string	"Build cuda_13.0.r13.0/compiler.36424714_0"
        /*0030*/ 	.string	"-arch sm_100a -m 64 "



//--------------------- .note.nv.cuinfo           --------------------------
	.section	.note.nv.cuinfo,"",@"SHT_NOTE"
	.sectionflags	@"SHF_NOTE_NV_CUINFO"
        /*0018*/ 	.short	0x0002
        /*001a*/ 	.short	0x0064
        /*001c*/ 	.short	0x0082
	.zero		2


//--------------------- .nv.info                  --------------------------
	.section	.nv.info,"",@"SHT_CUDA_INFO"
	.align	4


	//----- nvinfo : EIATTR_REGCOUNT
	.align		4
        /*0000*/ 	.byte	0x04, 0x2f
        /*0002*/ 	.short	(.L_19 - .L_18)
	.align		4
.L_18:
        /*0004*/ 	.word	index@(_ZN7cutlass13device_kernelINS_4gemm6kernel13GemmUniversalIN4cute5tupleIJiiiiEEENS1_10collective13CollectiveMmaINS1_35MainloopSm100TmaUmmaWarpSpecializedILi4ELi2ELi4ENS5_IJNS4_1CILi1EEESB_SB_EEEEENS5_IJNSA_ILi64EEENSA_ILi128EEESE_EEENS_12float_e4m3_tENS5_IJlSB_lEEESH_SI_NS4_8TiledMMAINS4_8MMA_AtomIJNS4_10MMA_TraitsINS4_19SM100_MMA_F8F6F4_SSEJSH_SH_fSE_SF_NS4_17integral_constantINS4_4UMMA5MajorELSP_0EEESQ_NSN_INSO_7ScaleInELSR_0EEESS_EEEEEENS4_6LayoutISC_NS5_IJNSA_ILi0EEESW_SW_EEEEENS5_IJNS4_10UnderscoreESZ_SZ_EEEEENS4_13SM90_TMA_LOADENS4_14ComposedLayoutINS4_7SwizzleILi2ELi4ELi3EEENS4_18smem_ptr_flag_bitsILi8EEENSV_INS5_IJNSA_ILi8EEESE_EEENS5_IJSE_SB_EEEEEEEvNS4_8identityES12_S1C_vS1D_EENS_8epilogue10collective18CollectiveEpilogueINS1F_23Sm100TmaWarpSpecializedILi2ELi2ELi32ELb0ELb0EEEJSG_NS5_IJNSV_ISE_SB_EES1K_EEESH_SI_SH_SI_NS1F_6fusion15FusionCallbacksIS1J_NS1M_17LinearCombinationISH_fSH_fLNS_15FloatRoundStyleE2EEESG_S1L_JEEENS4_5SM1004TMEM4LOAD26SM100_TMEM_LOAD_16dp32b32xES12_S1C_NS4_39AutoVectorizingCopyWithAssumedAlignmentILi128EEENS4_14SM90_TMA_STOREES1C_S1X_S1X_EEEvvEEEEvNT_6ParamsE)
        /*0008*/ 	.word	0x00000080


	//----- nvinfo : EIATTR_FRAME_SIZE
	.align		4
.L_19:
        /*000c*/ 	.byte	0x04, 0x11
        /*000e*/ 	.short	(.L_21 - .L_20)
	.align		4
.L_20:
        /*0010*/ 	.word	index@($__internal_2_$__cuda_sm10x_tcgen05_guardrail_trap_unallocated_columns_being_dealloced)
        /*0014*/ 	.word	0x00000000


	//----- nvinfo : EIATTR_FRAME_SIZE
	.align		4
.L_21:
        /*0018*/ 	.byte	0x04, 0x11
        /*001a*/ 	.short	(.L_23 - .L_22)
	.align		4
.L_22:
        /*001c*/ 	.word	index@($__internal_1_$__cuda_sm10x_tcgen05_guardrail_trap_phase_invalid_during_alloc)
        /*0020*/ 	.word	0x00000000


	//----- nvinfo : EIATTR_FRAME_SIZE
	.align		4
.L_23:
        /*0024*/ 	.byte	0x04, 0x11
        /*0026*/ 	.short	(.L_25 - .L_24)
	.align		4
.L_24:
        /*0028*/ 	.word	index@($__internal_0_$__cuda_sm10x_tcgen05_guardrail_trap_col_being_dealloced_not_returned_by_alloc)
        /*002c*/ 	.word	0x00000000


	//----- nvinfo : EIATTR_FRAME_SIZE
	.align		4
.L_25:
        /*0030*/ 	.byte	0x04, 0x11
        /*0032*/ 	.short	(.L_27 - .L_26)
	.align		4
.L_26:
        /*0034*/ 	.word	index@(_ZN7cutlass13device_kernelINS_4gemm6kernel13GemmUniversalIN4cute5tupleIJiiiiEEENS1_10collective13CollectiveMmaINS1_35MainloopSm100TmaUmmaWarpSpecializedILi4ELi2ELi4ENS5_IJNS4_1CILi1EEESB_SB_EEEEENS5_IJNSA_ILi64EEENSA_ILi128EEESE_EEENS_12float_e4m3_tENS5_IJlSB_lEEESH_SI_NS4_8TiledMMAINS4_8MMA_AtomIJNS4_10MMA_TraitsINS4_19SM100_MMA_F8F6F4_SSEJSH_SH_fSE_SF_NS4_17integral_constantINS4_4UMMA5MajorELSP_0EEESQ_NSN_INSO_7ScaleInELSR_0EEESS_EEEEEENS4_6LayoutISC_NS5_IJNSA_ILi0EEESW_SW_EEEEENS5_IJNS4_10UnderscoreESZ_SZ_EEEEENS4_13SM90_TMA_LOADENS4_14ComposedLayoutINS4_7SwizzleILi2ELi4ELi3EEENS4_18smem_ptr_flag_bitsILi8EEENSV_INS5_IJNSA_ILi8EEESE_EEENS5_IJSE_SB_EEEEEEEvNS4_8identityES12_S1C_vS1D_EENS_8epilogue10collective18CollectiveEpilogueINS1F_23Sm100TmaWarpSpecializedILi2ELi2ELi32ELb0ELb0EEEJSG_NS5_IJNSV_ISE_SB_EES1K_EEESH_SI_SH_SI_NS1F_6fusion15FusionCallbacksIS1J_NS1M_17LinearCombinationISH_fSH_fLNS_15FloatRoundStyleE2EEESG_S1L_JEEENS4_5SM1004TMEM4LOAD26SM100_TMEM_LOAD_16dp32b32xES12_S1C_NS4_39AutoVectorizingCopyWithAssumedAlignmentILi128EEENS4_14SM90_TMA_STOREES1C_S1X_S1X_EEEvvEEEEvNT_6ParamsE)
        /*0038*/ 	.word	0x00000000


	//----- nvinfo : EIATTR_MIN_STACK_SIZE
	.align		4
.L_27:
        /*003c*/ 	.byte	0x04, 0x12
        /*003e*/ 	.short	(.L_29 - .L_28)
	.align		4
.L_28:
        /*0040*/ 	.word	index@(_ZN7cutlass13device_kernelINS_4gemm6kernel13GemmUniversalIN4cute5tupleIJiiiiEEENS1_10collective13CollectiveMmaINS1_35MainloopSm100TmaUmmaWarpSpecializedILi4ELi2ELi4ENS5_IJNS4_1CILi1EEESB_SB_EEEEENS5_IJNSA_ILi64EEENSA_ILi128EEESE_EEENS_12float_e4m3_tENS5_IJlSB_lEEESH_SI_NS4_8TiledMMAINS4_8MMA_AtomIJNS4_10MMA_TraitsINS4_19SM100_MMA_F8F6F4_SSEJSH_SH_fSE_SF_NS4_17integral_constantINS4_4UMMA5MajorELSP_0EEESQ_NSN_INSO_7ScaleInELSR_0EEESS_EEEEEENS4_6LayoutISC_NS5_IJNSA_ILi0EEESW_SW_EEEEENS5_IJNS4_10UnderscoreESZ_SZ_EEEEENS4_13SM90_TMA_LOADENS4_14ComposedLayoutINS4_7SwizzleILi2ELi4ELi3EEENS4_18smem_ptr_flag_bitsILi8EEENSV_INS5_IJNSA_ILi8EEESE_EEENS5_IJSE_SB_EEEEEEEvNS4_8identityES12_S1C_vS1D_EENS_8epilogue10collective18CollectiveEpilogueINS1F_23Sm100TmaWarpSpecializedILi2ELi2ELi32ELb0ELb0EEEJSG_NS5_IJNSV_ISE_SB_EES1K_EEESH_SI_SH_SI_NS1F_6fusion15FusionCallbacksIS1J_NS1M_17LinearCombinationISH_fSH_fLNS_15FloatRoundStyleE2EEESG_S1L_JEEENS4_5SM1004TMEM4LOAD26SM100_TMEM_LOAD_16dp32b32xES12_S1C_NS4_39AutoVectorizingCopyWithAssumedAlignmentILi128EEENS4_14SM90_TMA_STOREES1C_S1X_S1X_EEEvvEEEEvNT_6ParamsE)
        /*0044*/ 	.word	0x00000000
.L_29:


//--------------------- .nv.compat                --------------------------
	.section	.nv.compat,"",@"SHT_CUDA_COMPAT_INFO"
	.align	4
        /*0000*/ 	.byte	0x02, 0x09, 0x01, 0x00, 0x02, 0x02, 0x02, 0x00, 0x02, 0x05, 0x05, 0x00, 0x03, 0x07, 0x01, 0x01
        /*0010*/ 	.byte	0x02, 0x03, 0x01, 0x00, 0x02, 0x06, 0x01, 0x00, 0x04, 0x0b, 0x08, 0x00, 0x09, 0x00, 0x00, 0x00
        /*0020*/ 	.byte	0x00, 0x00, 0x00, 0x00


//--------------------- .nv.info._ZN7cutlass13device_kernelINS_4gemm6kernel13GemmUniversalIN4cute5tupleIJiiiiEEENS1_10collective13CollectiveMmaINS1_35MainloopSm100TmaUmmaWarpSpecializedILi4ELi2ELi4ENS5_IJNS4_1CILi1EEESB_SB_EEEEENS5_IJNSA_ILi64EEENSA_ILi128EEESE_EEENS_12float_e4m3_tENS5_IJlSB_lEEESH_SI_NS4_8TiledMMAINS4_8MMA_AtomIJNS4_10MMA_TraitsINS4_19SM100_MMA_F8F6F4_SSEJSH_SH_fSE_SF_NS4_17integral_constantINS4_4UMMA5MajorELSP_0EEESQ_NSN_INSO_7ScaleInELSR_0EEESS_EEEEEENS4_6LayoutISC_NS5_IJNSA_ILi0EEESW_SW_EEEEENS5_IJNS4_10UnderscoreESZ_SZ_EEEEENS4_13SM90_TMA_LOADENS4_14ComposedLayoutINS4_7SwizzleILi2ELi4ELi3EEENS4_18smem_ptr_flag_bitsILi8EEENSV_INS5_IJNSA_ILi8EEESE_EEENS5_IJSE_SB_EEEEEEEvNS4_8identityES12_S1C_vS1D_EENS_8epilogue10collective18CollectiveEpilogueINS1F_23Sm100TmaWarpSpecializedILi2ELi2ELi32ELb0ELb0EEEJSG_NS5_IJNSV_ISE_SB_EES1K_EEESH_SI_SH_SI_NS1F_6fusion15FusionCallbacksIS1J_NS1M_17LinearCombinationISH_fSH_fLNS_15FloatRoundStyleE2EEESG_S1L_JEEENS4_5SM1004TMEM4LOAD26SM100_TMEM_LOAD_16dp32b32xES12_S1C_NS4_39AutoVectorizingCopyWithAssumedAlignmentILi128EEENS4_14SM90_TMA_STOREES1C_S1X_S1X_EEEvvEEEEvNT_6ParamsE --------------------------
	.section	.nv.info._ZN7cutlass13device_kernelINS_4gemm6kernel13GemmUniversalIN4cute5tupleIJiiiiEEENS1_10collective13CollectiveMmaINS1_35MainloopSm100TmaUmmaWarpSpecializedILi4ELi2ELi4ENS5_IJNS4_1CILi1EEESB_SB_EEEEENS5_IJNSA_ILi64EEENSA_ILi128EEESE_EEENS_12float_e4m3_tENS5_IJlSB_lEEESH_SI_NS4_8TiledMMAINS4_8MMA_AtomIJNS4_10MMA_TraitsINS4_19SM100_MMA_F8F6F4_SSEJSH_SH_fSE_SF_NS4_17integral_constantINS4_4UMMA5MajorELSP_0EEESQ_NSN_INSO_7ScaleInELSR_0EEESS_EEEEEENS4_6LayoutISC_NS5_IJNSA_ILi0EEESW_SW_EEEEENS5_IJNS4_10UnderscoreESZ_SZ_EEEEENS4_13SM90_TMA_LOADENS4_14ComposedLayoutINS4_7SwizzleILi2ELi4ELi3EEENS4_18smem_ptr_flag_bitsILi8EEENSV_INS5_IJNSA_ILi8EEESE_EEENS5_IJSE_SB_EEEEEEEvNS4_8identityES12_S1C_vS1D_EENS_8epilogue10collective18CollectiveEpilogueINS1F_23Sm100TmaWarpSpecializedILi2ELi2ELi32ELb0ELb0EEEJSG_NS5_IJNSV_ISE_SB_EES1K_EEESH_SI_SH_SI_NS1F_6fusion15FusionCallbacksIS1J_NS1M_17LinearCombinationISH_fSH_fLNS_15FloatRoundStyleE2EEESG_S1L_JEEENS4_5SM1004TMEM4LOAD26SM100_TMEM_LOAD_16dp32b32xES12_S1C_NS4_39AutoVectorizingCopyWithAssumedAlignmentILi128EEENS4_14SM90_TMA_STOREES1C_S1X_S1X_EEEvvEEEEvNT_6ParamsE,"",@"SHT_CUDA_INFO"
	.sectionflags	@""
	.align	4


	//----- nvinfo : EIATTR_CUDA_API_VERSION
	.align		4
        /*0000*/ 	.byte	0x04, 0x37
        /*0002*/ 	.short	(.L_31 - .L_30)
.L_30:
        /*0004*/ 	.word	0x00000082


	//----- nvinfo : EIATTR_KPARAM_INFO
	.align		4
.L_31:
        /*0008*/ 	.byte	0x04, 0x17
        /*000a*/ 	.short	(.L_33 - .L_32)
.L_32:
        /*000c*/ 	.word	0x00000000
        /*0010*/ 	.short	0x0000
        /*0012*/ 	.short	0x0000
        /*0014*/ 	.byte	0x00, 0xf0, 0x01, 0x20


	//----- nvinfo : EIATTR_AT_ENTRY_FRAGMENTS
	.align		4
.L_33:
        /*0018*/ 	.byte	0x04, 0x4f
        /*001a*/ 	.short	(.L_35 - .L_34)


	//   ....[0]....
.L_34:
        /*001c*/ 	.word	0x00000006


	//----- nvinfo : EIATTR_RESERVED_SMEM_USED
	.align		4
.L_35:
        /*0020*/ 	.byte	0x01, 0x41
	.zero		2


	//----- nvinfo : EIATTR_SPARSE_MMA_MASK
	.align		4
        /*0024*/ 	.byte	0x03, 0x50
        /*0026*/ 	.short	0x0000


	//----- nvinfo : EIATTR_TCGEN05_1CTA_USED
	.align		4
        /*0028*/ 	.byte	0x01, 0x51
	.zero		2


	//----- nvinfo : EIATTR_MAXREG_COUNT
	.align		4
        /*002c*/ 	.byte	0x03, 0x1b
        /*002e*/ 	.short	0x00ff


	//----- nvinfo : EIATTR_NUM_BARRIERS
	.align		4
        /*0030*/ 	.byte	0x02, 0x4c
        /*0032*/ 	.byte	0x07
	.zero		1


	//----- nvinfo : EIATTR_EXTERNS
	.align		4
        /*0034*/ 	.byte	0x04, 0x0f
        /*0036*/ 	.short	(.L_37 - .L_36)


	//   ....[0]....
	.align		4
.L_36:
        /*0038*/ 	.word	index@(__assertfail)


	//----- nvinfo : EIATTR_MERCURY_ISA_VERSION
	.align		4
.L_37:
        /*003c*/ 	.byte	0x03, 0x5f
        /*003e*/ 	.short	0x0101


	//----- nvinfo : EIATTR_INT_WARP_WIDE_INSTR_OFFSETS
	.align		4
        /*0040*/ 	.byte	0x04, 0x31
        /*0042*/ 	.short	(.L_39 - .L_38)


	//   ....[0]....
.L_38:
        /*0044*/ 	.word	0x00001db0


	//   ....[1]....
        /*0048*/ 	.word	0x00003780


	//   ....[2]....
        /*004c*/ 	.word	0x000037a0


	//   ....[3]....
        /*0050*/ 	.word	0x000037d0


	//   ....[4]....
        /*0054*/ 	.word	0x00004100


	//   ....[5]....
        /*0058*/ 	.word	0x00004170


	//   ....[6]....
        /*005c*/ 	.word	0x00004350


	//   ....[7]....
        /*0060*/ 	.word	0x000044b0


	//----- nvinfo : EIATTR_COOP_GROUP_MASK_REGIDS
	.align		4
.L_39:
        /*0064*/ 	.byte	0x04, 0x29
        /*0066*/ 	.short	(.L_41 - .L_40)


	//   ....[0]....
.L_40:
        /*0068*/ 	.word	0xffffffff


	//   ....[1]....
        /*006c*/ 	.word	0xffffffff


	//   ....[2]....
        /*0070*/ 	.word	0xffffffff


	//   ....[3]....
        /*0074*/ 	.word	0xffffffff


	//   ....[4]....
        /*0078*/ 	.word	0xffffffff


	//   ....[5]....
        /*007c*/ 	.word	0xffffffff


	//   ....[6]....
        /*0080*/ 	.word	0xffffffff


	//   ....[7]....
        /*0084*/ 	.word	0xffffffff


	//   ....[8]....
        /*0088*/ 	.word	0xffffffff


	//   ....[9]....
        /*008c*/ 	.word	0xffffffff


	//   ....[10]....
        /*0090*/ 	.word	0xffffffff


	//   ....[11]....
        /*0094*/ 	.word	0xffffffff


	//   ....[12]....
        /*0098*/ 	.word	0xffffffff


	//----- nvinfo : EIATTR_COOP_GROUP_INSTR_OFFSETS
	.align		4
.L_41:
        /*009c*/ 	.byte	0x04, 0x28
        /*009e*/ 	.short	(.L_43 - .L_42)


	//   ....[0]....
.L_42:
        /*00a0*/ 	.word	0x00000090


	//   ....[1]....
        /*00a4*/ 	.word	0x000004d0


	//   ....[2]....
        /*00a8*/ 	.word	0x00000640


	//   ....[3]....
        /*00ac*/ 	.word	0x000007a0


	//   ....[4]....
        /*00b0*/ 	.word	0x000008a0


	//   ....[5]....
        /*00b4*/ 	.word	0x00000a10


	//   ....[6]....
        /*00b8*/ 	.word	0x00000bb0


	//   ....[7]....
        /*00bc*/ 	.word	0x00001c90


	//   ....[8]....
        /*00c0*/ 	.word	0x00002a70


	//   ....[9]....
        /*00c4*/ 	.word	0x00002c80


	//   ....[10]....
        /*00c8*/ 	.word	0x00002cb0


	//   ....[11]....
        /*00cc*/ 	.word	0x00003660


	//   ....[12]....
        /*00d0*/ 	.word	0x00003890


	//----- nvinfo : EIATTR_VRC_CTA_INIT_COUNT
	.align		4
.L_43:
        /*00d4*/ 	.byte	0x02, 0x4a
        /*00d6*/ 	.byte	0x80
	.zero		1


	//----- nvinfo : EIATTR_SYSCALL_OFFSETS
	.align		4
        /*00d8*/ 	.byte	0x04, 0x46
        /*00da*/ 	.short	(.L_45 - .L_44)


	//   ....[0]....
.L_44:
        /*00dc*/ 	.word	0x00004ef0


	//   ....[1]....
        /*00e0*/ 	.word	0x00005030


	//   ....[2]....
        /*00e4*/ 	.word	0x00005830


	//   ....[3]....
        /*00e8*/ 	.word	0x000065c0


	//----- nvinfo : EIATTR_MBARRIER_INSTR_OFFSETS
	.align		4
.L_45:
        /*00ec*/ 	.byte	0x04, 0x39
        /*00ee*/ 	.short	(.L_47 - .L_46)


	//   ....[0]....
.L_46:
        /*00f0*/ 	.word	0x000005b0
        /*00f4*/ 	.word	0x000000ff
        /*00f8*/ 	.word	0x00000000
        /*00fc*/ 	.short	0x0100
        /*00fe*/ 	.byte	0x05
	.zero		1


	//   ....[1]....
        /*0100*/ 	.word	0x000005c0
        /*0104*/ 	.word	0x000000ff
        /*0108*/ 	.word	0x00000020
        /*010c*/ 	.short	0x0100
        /*010e*/ 	.byte	0x05
	.zero		1


	//   ....[2]....
        /*0110*/ 	.word	0x000005d0
        /*0114*/ 	.word	0x000000ff
        /*0118*/ 	.word	0x00000008
        /*011c*/ 	.short	0x0100
        /*011e*/ 	.byte	0x05
	.zero		1


	//   ....[3]....
        /*0120*/ 	.word	0x000005e0
        /*0124*/ 	.word	0x000000ff
        /*0128*/ 	.word	0x00000028
        /*012c*/ 	.short	0x0100
        /*012e*/ 	.byte	0x05
	.zero		1


	//   ....[4]....
        /*0130*/ 	.word	0x000005f0
        /*0134*/ 	.word	0x000000ff
        /*0138*/ 	.word	0x00000010
        /*013c*/ 	.short	0x0100
        /*013e*/ 	.byte	0x05
	.zero		1


	//   ....[5]....
        /*0140*/ 	.word	0x00000600
        /*0144*/ 	.word	0x000000ff
        /*0148*/ 	.word	0x00000030
        /*014c*/ 	.short	0x0100
        /*014e*/ 	.byte	0x05
	.zero		1


	//   ....[6]....
        /*0150*/ 	.word	0x00000610
        /*0154*/ 	.word	0x000000ff
        /*0158*/ 	.word	0x00000018
        /*015c*/ 	.short	0x0100
        /*015e*/ 	.byte	0x05
	.zero		1


	//   ....[7]....
        /*0160*/ 	.word	0x00000620
        /*0164*/ 	.word	0x000000ff
        /*0168*/ 	.word	0x00000038
        /*016c*/ 	.short	0x0100
        /*016e*/ 	.byte	0x05
	.zero		1


	//   ....[8]....
        /*0170*/ 	.word	0x00000750
        /*0174*/ 	.word	0x000000ff
        /*0178*/ 	.word	0x00000040
        /*017c*/ 	.short	0x0100
        /*017e*/ 	.byte	0x07
	.zero		1


	//   ....[9]....
        /*0180*/ 	.word	0x00000760
        /*0184*/ 	.word	0x000000ff
        /*0188*/ 	.word	0x00000050
        /*018c*/ 	.short	0x0100
        /*018e*/ 	.byte	0x07
	.zero		1


	//   ....[10]....
        /*0190*/ 	.word	0x00000770
        /*0194*/ 	.word	0x000000ff
        /*0198*/ 	.word	0x00000048
        /*019c*/ 	.short	0x0100
        /*019e*/ 	.byte	0x07
	.zero		1


	//   ....[11]....
        /*01a0*/ 	.word	0x00000780
        /*01a4*/ 	.word	0x000000ff
        /*01a8*/ 	.word	0x00000058
        /*01ac*/ 	.short	0x0100
        /*01ae*/ 	.byte	0x07
	.zero		1


	//   ....[12]....
        /*01b0*/ 	.word	0x00000870
        /*01b4*/ 	.word	0x000000ff
        /*01b8*/ 	.word	0x00000060
        /*01bc*/ 	.short	0x0100
        /*01be*/ 	.byte	0x05
	.zero		1


	//   ....[13]....
        /*01c0*/ 	.word	0x00000880
        /*01c4*/ 	.word	0x000000ff
        /*01c8*/ 	.word	0x00000068
        /*01cc*/ 	.short	0x0100
        /*01ce*/ 	.byte	0x05
	.zero		1


	//   ....[14]....
        /*01d0*/ 	.word	0x000009c0
        /*01d4*/ 	.word	0x000000ff
        /*01d8*/ 	.word	0x00000070
        /*01dc*/ 	.short	0x0100
        /*01de*/ 	.byte	0x05
	.zero		1


	//   ....[15]....
        /*01e0*/ 	.word	0x000009d0
        /*01e4*/ 	.word	0x000000ff
        /*01e8*/ 	.word	0x00000080
        /*01ec*/ 	.short	0x0100
        /*01ee*/ 	.byte	0x05
	.zero		1


	//   ....[16]....
        /*01f0*/ 	.word	0x000009e0
        /*01f4*/ 	.word	0x000000ff
        /*01f8*/ 	.word	0x00000078
        /*01fc*/ 	.short	0x0100
        /*01fe*/ 	.byte	0x05
	.zero		1


	//   ....[17]....
        /*0200*/ 	.word	0x000009f0
        /*0204*/ 	.word	0x000000ff
        /*0208*/ 	.word	0x00000088
        /*020c*/ 	.short	0x0100
        /*020e*/ 	.byte	0x05
	.zero		1


	//   ....[18]....
        /*0210*/ 	.word	0x00000b20
        /*0214*/ 	.word	0x000000ff
        /*0218*/ 	.word	0x00000090
        /*021c*/ 	.short	0x0100
        /*021e*/ 	.byte	0x07
	.zero		1


	//   ....[19]....
        /*0220*/ 	.word	0x00000b30
        /*0224*/ 	.word	0x000000ff
        /*0228*/ 	.word	0x000000b0
        /*022c*/ 	.short	0x0100
        /*022e*/ 	.byte	0x07
	.zero		1


	//   ....[20]....
        /*0230*/ 	.word	0x00000b40
        /*0234*/ 	.word	0x000000ff
        /*0238*/ 	.word	0x00000098
        /*023c*/ 	.short	0x0100
        /*023e*/ 	.byte	0x07
	.zero		1


	//   ....[21]....
        /*0240*/ 	.word	0x00000b50
        /*0244*/ 	.word	0x000000ff
        /*0248*/ 	.word	0x000000b8
        /*024c*/ 	.short	0x0100
        /*024e*/ 	.byte	0x07
	.zero		1


	//   ....[22]....
        /*0250*/ 	.word	0x00000b60
        /*0254*/ 	.word	0x000000ff
        /*0258*/ 	.word	0x000000a0
        /*025c*/ 	.short	0x0100
        /*025e*/ 	.byte	0x07
	.zero		1


	//   ....[23]....
        /*0260*/ 	.word	0x00000b70
        /*0264*/ 	.word	0x000000ff
        /*0268*/ 	.word	0x000000c0
        /*026c*/ 	.short	0x0100
        /*026e*/ 	.byte	0x07
	.zero		1


	//   ....[24]....
        /*0270*/ 	.word	0x00000b80
        /*0274*/ 	.word	0x000000ff
        /*0278*/ 	.word	0x000000a8
        /*027c*/ 	.short	0x0100
        /*027e*/ 	.byte	0x07
	.zero		1


	//   ....[25]....
        /*0280*/ 	.word	0x00000b90
        /*0284*/ 	.word	0x000000ff
        /*0288*/ 	.word	0x000000c8
        /*028c*/ 	.short	0x0100
        /*028e*/ 	.byte	0x07
	.zero		1


	//   ....[26]....
        /*0290*/ 	.word	0x00000c80
        /*0294*/ 	.word	0x000000ff
        /*0298*/ 	.word	0x000000d0
        /*029c*/ 	.short	0x0100
        /*029e*/ 	.byte	0x05
	.zero		1


	//   ....[27]....
        /*02a0*/ 	.word	0x00000c90
        /*02a4*/ 	.word	0x000000ff
        /*02a8*/ 	.word	0x000000e0
        /*02ac*/ 	.short	0x0100
        /*02ae*/ 	.byte	0x05
	.zero		1


	//   ....[28]....
        /*02b0*/ 	.word	0x00000ca0
        /*02b4*/ 	.word	0x000000ff
        /*02b8*/ 	.word	0x000000d8
        /*02bc*/ 	.short	0x0100
        /*02be*/ 	.byte	0x05
	.zero		1


	//   ....[29]....
        /*02c0*/ 	.word	0x00000cb0
        /*02c4*/ 	.word	0x000000ff
        /*02c8*/ 	.word	0x000000e8
        /*02cc*/ 	.short	0x0100
        /*02ce*/ 	.byte	0x05
	.zero		1


	//   ....[30]....
        /*02d0*/ 	.word	0x00001590
        /*02d4*/ 	.word	0x00000003
        /*02d8*/ 	.word	0x000000e0
        /*02dc*/ 	.short	0x010a
        /*02de*/ 	.byte	0xff
	.zero		1


	//   ....[31]....
        /*02e0*/ 	.word	0x000015c0
        /*02e4*/ 	.word	0x00000003
        /*02e8*/ 	.word	0x000000d0
        /*02ec*/ 	.short	0x0101
        /*02ee*/ 	.byte	0xff
	.zero		1


	//   ....[32]....
        /*02f0*/ 	.word	0x00001690
        /*02f4*/ 	.word	0x000000ff
        /*02f8*/ 	.word	0x00000020
        /*02fc*/ 	.short	0x010a
        /*02fe*/ 	.byte	0x08
	.zero		1


	//   ....[33]....
        /*0300*/ 	.word	0x00001730
        /*0304*/ 	.word	0x000000ff
        /*0308*/ 	.word	0x00000020
        /*030c*/ 	.short	0x010a
        /*030e*/ 	.byte	0x21
	.zero		1


	//   ....[34]....
        /*0310*/ 	.word	0x00001880
        /*0314*/ 	.word	0x000000ff
        /*0318*/ 	.word	0x00000020
        /*031c*/ 	.short	0x010a
        /*031e*/ 	.byte	0x08
	.zero		1


	//   ....[35]....
        /*0320*/ 	.word	0x00001990
        /*0324*/ 	.word	0x000000ff
        /*0328*/ 	.word	0x00000068
        /*032c*/ 	.short	0x0101
        /*032e*/ 	.byte	0x04
	.zero		1


	//   ....[36]....
        /*0330*/ 	.word	0x000019b0
        /*0334*/ 	.word	0x000000ff
        /*0338*/ 	.word	0x00000020
        /*033c*/ 	.short	0x010a
        /*033e*/ 	.byte	0x08
	.zero		1


	//   ....[37]....
        /*0340*/ 	.word	0x00001a30
        /*0344*/ 	.word	0x000000ff
        /*0348*/ 	.word	0x00000020
        /*034c*/ 	.short	0x010a
        /*034e*/ 	.byte	0x11
	.zero		1


	//   ....[38]....
        /*0350*/ 	.word	0x00001b80
        /*0354*/ 	.word	0x000000ff
        /*0358*/ 	.word	0x00000020
        /*035c*/ 	.short	0x010a
        /*035e*/ 	.byte	0x08
	.zero		1


	//   ....[39]....
        /*0360*/ 	.word	0x00001cc0
        /*0364*/ 	.word	0x00000002
        /*0368*/ 	.word	0x00000070
        /*036c*/ 	.short	0x010a
        /*036e*/ 	.byte	0xff
	.zero		1


	//   ....[40]....
        /*0370*/ 	.word	0x00001d80
        /*0374*/ 	.word	0x00000002
        /*0378*/ 	.word	0x00000000
        /*037c*/ 	.short	0x0101
        /*037e*/ 	.byte	0xff
	.zero		1


	//   ....[41]....
        /*0380*/ 	.word	0x000022e0
        /*0384*/ 	.word	0x000000ff
        /*0388*/ 	.word	0x00000000
        /*038c*/ 	.short	0x010a
        /*038e*/ 	.byte	0x05
	.zero		1


	//   ....[42]....
        /*0390*/ 	.word	0x00002370
        /*0394*/ 	.word	0x000000ff
        /*0398*/ 	.word	0x00000000
        /*039c*/ 	.short	0x010a
        /*039e*/ 	.byte	0x05
	.zero		1


	//   ....[43]....
        /*03a0*/ 	.word	0x00002400
        /*03a4*/ 	.word	0x000000ff
        /*03a8*/ 	.word	0x00000000
        /*03ac*/ 	.short	0x010a
        /*03ae*/ 	.byte	0x05
	.zero		1


	//   ....[44]....
        /*03b0*/ 	.word	0x000024a0
        /*03b4*/ 	.word	0x00000000
        /*03b8*/ 	.word	0x00000000
        /*03bc*/ 	.short	0x010a
        /*03be*/ 	.byte	0xff
	.zero		1


	//   ....[45]....
        /*03c0*/ 	.word	0x000025c0
        /*03c4*/ 	.word	0x00000000
        /*03c8*/ 	.word	0x000000d0
        /*03cc*/ 	.short	0x010a
        /*03ce*/ 	.byte	0xff
	.zero		1


	//   ....[46]....
        /*03d0*/ 	.word	0x00002620
        /*03d4*/ 	.word	0x00000004
        /*03d8*/ 	.word	0x00000000
        /*03dc*/ 	.short	0x0101
        /*03de*/ 	.byte	0xff
	.zero		1


	//   ....[47]....
        /*03e0*/ 	.word	0x00002640
        /*03e4*/ 	.word	0x000000ff
        /*03e8*/ 	.word	0x00000080
        /*03ec*/ 	.short	0x010a
        /*03ee*/ 	.byte	0x05
	.zero		1


	//   ....[48]....
        /*03f0*/ 	.word	0x00002760
        /*03f4*/ 	.word	0x00000000
        /*03f8*/ 	.word	0x00000070
        /*03fc*/ 	.short	0x010a
        /*03fe*/ 	.byte	0xff
	.zero		1


	//   ....[49]....
        /*0400*/ 	.word	0x00002870
        /*0404*/ 	.word	0x00000000
        /*0408*/ 	.word	0x00000000
        /*040c*/ 	.short	0x0101
        /*040e*/ 	.byte	0xff
	.zero		1


	//   ....[50]....
        /*0410*/ 	.word	0x00002900
        /*0414*/ 	.word	0x000000ff
        /*0418*/ 	.word	0x00000080
        /*041c*/ 	.short	0x0106
        /*041e*/ 	.byte	0x05
	.zero		1


	//   ....[51]....
        /*0420*/ 	.word	0x00002920
        /*0424*/ 	.word	0x000000ff
        /*0428*/ 	.word	0x00000080
        /*042c*/ 	.short	0x010a
        /*042e*/ 	.byte	0x05
	.zero		1


	//   ....[52]....
        /*0430*/ 	.word	0x000029b0
        /*0434*/ 	.word	0x000000ff
        /*0438*/ 	.word	0x00000080
        /*043c*/ 	.short	0x0106
        /*043e*/ 	.byte	0x04
	.zero		1


	//   ....[53]....
        /*0440*/ 	.word	0x000029f0
        /*0444*/ 	.word	0x00000000
        /*0448*/ 	.word	0x00000080
        /*044c*/ 	.short	0x010a
        /*044e*/ 	.byte	0xff
	.zero		1


	//   ....[54]....
        /*0450*/ 	.word	0x00002ef0
        /*0454*/ 	.word	0x00000000
        /*0458*/ 	.word	0x00000070
        /*045c*/ 	.short	0x010a
        /*045e*/ 	.byte	0xff
	.zero		1


	//   ....[55]....
        /*0460*/ 	.word	0x00002ff0
        /*0464*/ 	.word	0x00000003
        /*0468*/ 	.word	0x00000000
        /*046c*/ 	.short	0x0101
        /*046e*/ 	.byte	0xff
	.zero		1


	//   ....[56]....
        /*0470*/ 	.word	0x00003000
        /*0474*/ 	.word	0x000000ff
        /*0478*/ 	.word	0x00000000
        /*047c*/ 	.short	0x010a
        /*047e*/ 	.byte	0x04
	.zero		1


	//   ....[57]....
        /*0480*/ 	.word	0x00003080
        /*0484*/ 	.word	0x000000ff
        /*0488*/ 	.word	0x000000b0
        /*048c*/ 	.short	0x010a
        /*048e*/ 	.byte	0x08
	.zero		1


	//   ....[58]....
        /*0490*/ 	.word	0x00003160
        /*0494*/ 	.word	0x000000ff
        /*0498*/ 	.word	0x00000000
        /*049c*/ 	.short	0x010a
        /*049e*/ 	.byte	0x07
	.zero		1


	//   ....[59]....
        /*04a0*/ 	.word	0x000032a0
        /*04a4*/ 	.word	0x000000ff
        /*04a8*/ 	.word	0x00000000
        /*04ac*/ 	.short	0x010a
        /*04ae*/ 	.byte	0x04
	.zero		1


	//   ....[60]....
        /*04b0*/ 	.word	0x00003490
        /*04b4*/ 	.word	0x000000ff
        /*04b8*/ 	.word	0x00000000
        /*04bc*/ 	.short	0x010a
        /*04be*/ 	.byte	0x05
	.zero		1


	//   ....[61]....
        /*04c0*/ 	.word	0x00003520
        /*04c4*/ 	.word	0x000000ff
        /*04c8*/ 	.word	0x00000000
        /*04cc*/ 	.short	0x010a
        /*04ce*/ 	.byte	0x05
	.zero		1


	//   ....[62]....
        /*04d0*/ 	.word	0x000035b0
        /*04d4*/ 	.word	0x000000ff
        /*04d8*/ 	.word	0x00000000
        /*04dc*/ 	.short	0x010a
        /*04de*/ 	.byte	0x05
	.zero		1


	//   ....[63]....
        /*04e0*/ 	.word	0x00003640
        /*04e4*/ 	.word	0x000000ff
        /*04e8*/ 	.word	0x00000000
        /*04ec*/ 	.short	0x010a
        /*04ee*/ 	.byte	0x07
	.zero		1


	//   ....[64]....
        /*04f0*/ 	.word	0x00003aa0
        /*04f4*/ 	.word	0x00000000
        /*04f8*/ 	.word	0x00000070
        /*04fc*/ 	.short	0x010a
        /*04fe*/ 	.byte	0xff
	.zero		1


	//   ....[65]....
        /*0500*/ 	.word	0x00003b60
        /*0504*/ 	.word	0x00000000
        /*0508*/ 	.word	0x00000000
        /*050c*/ 	.short	0x0101
        /*050e*/ 	.byte	0xff
	.zero		1


	//   ....[66]....
        /*0510*/ 	.word	0x00003e80
        /*0514*/ 	.word	0x000000ff
        /*0518*/ 	.word	0x00000068
        /*051c*/ 	.short	0x010a
        /*051e*/ 	.byte	0x07
	.zero		1


	//   ....[67]....
        /*0520*/ 	.word	0x00004070
        /*0524*/ 	.word	0x000000ff
        /*0528*/ 	.word	0x00000050
        /*052c*/ 	.short	0x010a
        /*052e*/ 	.byte	0x07
	.zero		1


	//   ....[68]....
        /*0530*/ 	.word	0x00004240
        /*0534*/ 	.word	0x000000ff
        /*0538*/ 	.word	0x00000040
        /*053c*/ 	.short	0x010b
        /*053e*/ 	.byte	0x07
	.zero		1


	//   ....[69]....
        /*0540*/ 	.word	0x000042b0
        /*0544*/ 	.word	0x000000ff
        /*0548*/ 	.word	0x00000000
        /*054c*/ 	.short	0x0101
        /*054e*/ 	.byte	0x08
	.zero		1


	//   ....[70]....
        /*0550*/ 	.word	0x000042e0
        /*0554*/ 	.word	0x000000ff
        /*0558*/ 	.word	0x00000058
        /*055c*/ 	.short	0x010a
        /*055e*/ 	.byte	0x07
	.zero		1


	//   ....[71]....
        /*0560*/ 	.word	0x000044f0
        /*0564*/ 	.word	0x000000ff
        /*0568*/ 	.word	0x00000048
        /*056c*/ 	.short	0x010b
        /*056e*/ 	.byte	0x07
	.zero		1


	//   ....[72]....
        /*0570*/ 	.word	0x00004510
        /*0574*/ 	.word	0x000000ff
        /*0578*/ 	.word	0x00000000
        /*057c*/ 	.short	0x0101
        /*057e*/ 	.byte	0x0d
	.zero		1


	//   ....[73]....
        /*0580*/ 	.word	0x00004540
        /*0584*/ 	.word	0x000000ff
        /*0588*/ 	.word	0x00000050
        /*058c*/ 	.short	0x010a
        /*058e*/ 	.byte	0x07
	.zero		1


	//   ....[74]....
        /*0590*/ 	.word	0x00004580
        /*0594*/ 	.word	0x00000000
        /*0598*/ 	.word	0x00000058
        /*059c*/ 	.short	0x010a
        /*059e*/ 	.byte	0xff
	.zero		1


	//   ....[75]....
        /*05a0*/ 	.word	0x000048c0
        /*05a4*/ 	.word	0x00000000
        /*05a8*/ 	.word	0x00000070
        /*05ac*/ 	.short	0x010a
        /*05ae*/ 	.byte	0xff
	.zero		1


	//   ....[76]....
        /*05b0*/ 	.word	0x000049d0
        /*05b4*/ 	.word	0x00000000
        /*05b8*/ 	.word	0x00000000
        /*05bc*/ 	.short	0x0101
        /*05be*/ 	.byte	0xff
	.zero		1


	//   ....[77]....
        /*05c0*/ 	.word	0x00005420
        /*05c4*/ 	.word	0x00000000
        /*05c8*/ 	.word	0x00000040
        /*05cc*/ 	.short	0x010a
        /*05ce*/ 	.byte	0xff
	.zero		1


	//   ....[78]....
        /*05d0*/ 	.word	0x00005490
        /*05d4*/ 	.word	0x00000071
        /*05d8*/ 	.word	0x00000090
        /*05dc*/ 	.short	0x010a
        /*05de*/ 	.byte	0xff
	.zero		1


	//   ....[79]....
        /*05e0*/ 	.word	0x00005570
        /*05e4*/ 	.word	0x00000000
        /*05e8*/ 	.word	0x00000040
        /*05ec*/ 	.short	0x010a
        /*05ee*/ 	.byte	0xff
	.zero		1


	//   ....[80]....
        /*05f0*/ 	.word	0x000056b0
        /*05f4*/ 	.word	0x00000000
        /*05f8*/ 	.word	0x00000000
        /*05fc*/ 	.short	0x0101
        /*05fe*/ 	.byte	0xff
	.zero		1


	//   ....[81]....
        /*0600*/ 	.word	0x00005710
        /*0604*/ 	.word	0x00000071
        /*0608*/ 	.word	0x00000090
        /*060c*/ 	.short	0x010a
        /*060e*/ 	.byte	0xff
	.zero		1


	//   ....[82]....
        /*0610*/ 	.word	0x00006260
        /*0614*/ 	.word	0x00000020
        /*0618*/ 	.word	0x00000040
        /*061c*/ 	.short	0x010a
        /*061e*/ 	.byte	0xff
	.zero		1


	//   ....[83]....
        /*0620*/ 	.word	0x00006320
        /*0624*/ 	.word	0x00000020
        /*0628*/ 	.word	0x00000040
        /*062c*/ 	.short	0x010a
        /*062e*/ 	.byte	0xff
	.zero		1


	//   ....[84]....
        /*0630*/ 	.word	0x00006440
        /*0634*/ 	.word	0x00000003
        /*0638*/ 	.word	0x00000000
        /*063c*/ 	.short	0x0101
        /*063e*/ 	.byte	0xff
	.zero		1


	//   ....[85]....
        /*0640*/ 	.word	0x00006880
        /*0644*/ 	.word	0x000000ff
        /*0648*/ 	.word	0x00000000
        /*064c*/ 	.short	0x0101
        /*064e*/ 	.byte	0x05
	.zero		1


	//   ....[86]....
        /*0650*/ 	.word	0x000070c0
        /*0654*/ 	.word	0x00000003
        /*0658*/ 	.word	0x000000e0
        /*065c*/ 	.short	0x010a
        /*065e*/ 	.byte	0xff
	.zero		1


	//   ....[87]....
        /*0660*/ 	.word	0x00007120
        /*0664*/ 	.word	0x00000002
        /*0668*/ 	.word	0x00000020
        /*066c*/ 	.short	0x010a
        /*066e*/ 	.byte	0xff
	.zero		1


	//   ....[88]....
        /*0670*/ 	.word	0x00007180
        /*0674*/ 	.word	0x00000002
        /*0678*/ 	.word	0x00000020
        /*067c*/ 	.short	0x010a
        /*067e*/ 	.byte	0xff
	.zero		1


	//   ....[89]....
        /*0680*/ 	.word	0x000071d0
        /*0684*/ 	.word	0x00000002
        /*0688*/ 	.word	0x00000070
        /*068c*/ 	.short	0x010a
        /*068e*/ 	.byte	0xff
	.zero		1


	//   ....[90]....
        /*0690*/ 	.word	0x00007230
        /*0694*/ 	.word	0x00000000
        /*0698*/ 	.word	0x00000000
        /*069c*/ 	.short	0x010a
        /*069e*/ 	.byte	0xff
	.zero		1


	//   ....[91]....
        /*06a0*/ 	.word	0x00007290
        /*06a4*/ 	.word	0x00000000
        /*06a8*/ 	.word	0x00000000
        /*06ac*/ 	.short	0x010a
        /*06ae*/ 	.byte	0xff
	.zero		1


	//   ....[92]....
        /*06b0*/ 	.word	0x000072f0
        /*06b4*/ 	.word	0x00000000
        /*06b8*/ 	.word	0x00000000
        /*06bc*/ 	.short	0x010a
        /*06be*/ 	.byte	0xff
	.zero		1


	//   ....[93]....
        /*06c0*/ 	.word	0x00007340
        /*06c4*/ 	.word	0x00000000
        /*06c8*/ 	.word	0x000000d0
        /*06cc*/ 	.short	0x010a
        /*06ce*/ 	.byte	0xff
	.zero		1


	//   ....[94]....
        /*06d0*/ 	.word	0x000073a0
        /*06d4*/ 	.word	0x00000000
        /*06d8*/ 	.word	0x00000080
        /*06dc*/ 	.short	0x010a
        /*06de*/ 	.byte	0xff
	.zero		1


	//   ....[95]....
        /*06e0*/ 	.word	0x000073f0
        /*06e4*/ 	.word	0x00000000
        /*06e8*/ 	.word	0x00000070
        /*06ec*/ 	.short	0x010a
        /*06ee*/ 	.byte	0xff
	.zero		1


	//   ....[96]....
        /*06f0*/ 	.word	0x00007450
        /*06f4*/ 	.word	0x00000000
        /*06f8*/ 	.word	0x00000080
        /*06fc*/ 	.short	0x010a
        /*06fe*/ 	.byte	0xff
	.zero		1


	//   ....[97]....
        /*0700*/ 	.word	0x000074a0
        /*0704*/ 	.word	0x00000000
        /*0708*/ 	.word	0x00000070
        /*070c*/ 	.short	0x010a
        /*070e*/ 	.byte	0xff
	.zero		1


	//   ....[98]....
        /*0710*/ 	.word	0x00007500
        /*0714*/ 	.word	0x00000003
        /*0718*/ 	.word	0x000000b0
        /*071c*/ 	.short	0x010a
        /*071e*/ 	.byte	0xff
	.zero		1


	//   ....[99]....
        /*0720*/ 	.word	0x00007560
        /*0724*/ 	.word	0x00000000
        /*0728*/ 	.word	0x00000000
        /*072c*/ 	.short	0x010a
        /*072e*/ 	.byte	0xff
	.zero		1


	//   ....[100]....
        /*0730*/ 	.word	0x000075c0
        /*0734*/ 	.word	0x00000000
        /*0738*/ 	.word	0x00000000
        /*073c*/ 	.short	0x010a
        /*073e*/ 	.byte	0xff
	.zero		1


	//   ....[101]....
        /*0740*/ 	.word	0x00007620
        /*0744*/ 	.word	0x00000000
        /*0748*/ 	.word	0x00000000
        /*074c*/ 	.short	0x010a
        /*074e*/ 	.byte	0xff
	.zero		1


	//   ....[102]....
        /*0750*/ 	.word	0x00007680
        /*0754*/ 	.word	0x00000000
        /*0758*/ 	.word	0x00000000
        /*075c*/ 	.short	0x010a
        /*075e*/ 	.byte	0xff
	.zero		1


	//   ....[103]....
        /*0760*/ 	.word	0x000076e0
        /*0764*/ 	.word	0x00000000
        /*0768*/ 	.word	0x00000000
        /*076c*/ 	.short	0x010a
        /*076e*/ 	.byte	0xff
	.zero		1


	//   ....[104]....
        /*0770*/ 	.word	0x00007730
        /*0774*/ 	.word	0x00000000
        /*0778*/ 	.word	0x00000070
        /*077c*/ 	.short	0x010a
        /*077e*/ 	.byte	0xff
	.zero		1


	//   ....[105]....
        /*0780*/ 	.word	0x00007790
        /*0784*/ 	.word	0x00000000
        /*0788*/ 	.word	0x00000068
        /*078c*/ 	.short	0x010a
        /*078e*/ 	.byte	0xff
	.zero		1


	//   ....[106]....
        /*0790*/ 	.word	0x000077f0
        /*0794*/ 	.word	0x00000003
        /*0798*/ 	.word	0x00000050
        /*079c*/ 	.short	0x010a
        /*079e*/ 	.byte	0xff
	.zero		1


	//   ....[107]....
        /*07a0*/ 	.word	0x00007850
        /*07a4*/ 	.word	0x00000003
        /*07a8*/ 	.word	0x00000058
        /*07ac*/ 	.short	0x010a
        /*07ae*/ 	.byte	0xff
	.zero		1


	//   ....[108]....
        /*07b0*/ 	.word	0x000078b0
        /*07b4*/ 	.word	0x00000000
        /*07b8*/ 	.word	0x00000050
        /*07bc*/ 	.short	0x010a
        /*07be*/ 	.byte	0xff
	.zero		1


	//   ....[109]....
        /*07c0*/ 	.word	0x00007900
        /*07c4*/ 	.word	0x00000000
        /*07c8*/ 	.word	0x00000070
        /*07cc*/ 	.short	0x010a
        /*07ce*/ 	.byte	0xff
	.zero		1


	//   ....[110]....
        /*07d0*/ 	.word	0x00007950
        /*07d4*/ 	.word	0x00000000
        /*07d8*/ 	.word	0x00000040
        /*07dc*/ 	.short	0x010a
        /*07de*/ 	.byte	0xff
	.zero		1


	//   ....[111]....
        /*07e0*/ 	.word	0x000079a0
        /*07e4*/ 	.word	0x00000071
        /*07e8*/ 	.word	0x00000090
        /*07ec*/ 	.short	0x010a
        /*07ee*/ 	.byte	0xff
	.zero		1


	//   ....[112]....
        /*07f0*/ 	.word	0x000079f0
        /*07f4*/ 	.word	0x00000020
        /*07f8*/ 	.word	0x00000040
        /*07fc*/ 	.short	0x010a
        /*07fe*/ 	.byte	0xff
	.zero		1


	//----- nvinfo : EIATTR_NUM_MBARRIERS
	.align		4
.L_47:
        /*0800*/ 	.byte	0x03, 0x38
        /*0802*/ 	.short	0x001e


	//----- nvinfo : EIATTR_EXIT_INSTR_OFFSETS
	.align		4
        /*0804*/ 	.byte	0x04, 0x1c
        /*0806*/ 	.short	(.L_49 - .L_48)


	//   ....[0]....
.L_48:
        /*0808*/ 	.word	0x000024d0


	//   ....[1]....
        /*080c*/ 	.word	0x000029c0


	//   ....[2]....
        /*0810*/ 	.word	0x00002a20


	//   ....[3]....
        /*0814*/ 	.word	0x000038a0


	//   ....[4]....
        /*0818*/ 	.word	0x000045b0


	//   ....[5]....
        /*081c*/ 	.word	0x000045f0


	//   ....[6]....
        /*0820*/ 	.word	0x000070b0


	//----- nvinfo : EIATTR_MAX_THREADS
	.align		4
.L_49:
        /*0824*/ 	.byte	0x04, 0x05
        /*0826*/ 	.short	(.L_51 - .L_50)
.L_50:
        /*0828*/ 	.word	0x00000100
        /*082c*/ 	.word	0x00000001
        /*0830*/ 	.word	0x00000001


	//----- nvinfo : EIATTR_CRS_STACK_SIZE
	.align		4
.L_51:
        /*0834*/ 	.byte	0x04, 0x1e
        /*0836*/ 	.short	(.L_53 - .L_52)
.L_52:
        /*0838*/ 	.word	0x00000000


	//----- nvinfo : EIATTR_CBANK_PARAM_SIZE
	.align		4
.L_53:
        /*083c*/ 	.byte	0x03, 0x19
        /*083e*/ 	.short	0x0800


	//----- nvinfo : EIATTR_PARAM_CBANK
	.align		4
        /*0840*/ 	.byte	0x04, 0x0a
        /*0842*/ 	.short	(.L_55 - .L_54)
	.align		4
.L_54:
        /*0844*/ 	.word	index@(.nv.constant0._ZN7cutlass13device_kernelINS_4gemm6kernel13GemmUniversalIN4cute5tupleIJiiiiEEENS1_10collective13CollectiveMmaINS1_35MainloopSm100TmaUmmaWarpSpecializedILi4ELi2ELi4ENS5_IJNS4_1CILi1EEESB_SB_EEEEENS5_IJNSA_ILi64EEENSA_ILi128EEESE_EEENS_12float_e4m3_tENS5_IJlSB_lEEESH_SI_NS4_8TiledMMAINS4_8MMA_AtomIJNS4_10MMA_TraitsINS4_19SM100_MMA_F8F6F4_SSEJSH_SH_fSE_SF_NS4_17integral_constantINS4_4UMMA5MajorELSP_0EEESQ_NSN_INSO_7ScaleInELSR_0EEESS_EEEEEENS4_6LayoutISC_NS5_IJNSA_ILi0EEESW_SW_EEEEENS5_IJNS4_10UnderscoreESZ_SZ_EEEEENS4_13SM90_TMA_LOADENS4_14ComposedLayoutINS4_7SwizzleILi2ELi4ELi3EEENS4_18smem_ptr_flag_bitsILi8EEENSV_INS5_IJNSA_ILi8EEESE_EEENS5_IJSE_SB_EEEEEEEvNS4_8identityES12_S1C_vS1D_EENS_8epilogue10collective18CollectiveEpilogueINS1F_23Sm100TmaWarpSpecializedILi2ELi2ELi32ELb0ELb0EEEJSG_NS5_IJNSV_ISE_SB_EES1K_EEESH_SI_SH_SI_NS1F_6fusion15FusionCallbacksIS1J_NS1M_17LinearCombinationISH_fSH_fLNS_15FloatRoundStyleE2EEESG_S1L_JEEENS4_5SM1004TMEM4LOAD26SM100_TMEM_LOAD_16dp32b32xES12_S1C_NS4_39AutoVectorizingCopyWithAssumedAlignmentILi128EEENS4_14SM90_TMA_STOREES1C_S1X_S1X_EEEvvEEEEvNT_6ParamsE)
        /*0848*/ 	.short	0x0380
        /*084a*/ 	.short	0x0800


	//----- nvinfo : EIATTR_SW_WAR
	.align		4
.L_55:
        /*084c*/ 	.byte	0x04, 0x36
        /*084e*/ 	.short	(.L_57 - .L_56)
.L_56:
        /*0850*/ 	.word	0x00000008
.L_57:


//--------------------- .nv.callgraph             --------------------------
	.section	.nv.callgraph,"",@"SHT_CUDA_CALLGRAPH"
	.align	4
	.sectionentsize	8
	.align		4
        /*0000*/ 	.word	0x00000000
	.align		4
        /*0004*/ 	.word	0xffffffff
	.align		4
        /*0008*/ 	.word	index@(_ZN7cutlass13device_kernelINS_4gemm6kernel13GemmUniversalIN4cute5tupleIJiiiiEEENS1_10collective13CollectiveMmaINS1_35MainloopSm100TmaUmmaWarpSpecializedILi4ELi2ELi4ENS5_IJNS4_1CILi1EEESB_SB_EEEEENS5_IJNSA_ILi64EEENSA_ILi128EEESE_EEENS_12float_e4m3_tENS5_IJlSB_lEEESH_SI_NS4_8TiledMMAINS4_8MMA_AtomIJNS4_10MMA_TraitsINS4_19SM100_MMA_F8F6F4_SSEJSH_SH_fSE_SF_NS4_17integral_constantINS4_4UMMA5MajorELSP_0EEESQ_NSN_INSO_7ScaleInELSR_0EEESS_EEEEEENS4_6LayoutISC_NS5_IJNSA_ILi0EEESW_SW_EEEEENS5_IJNS4_10UnderscoreESZ_SZ_EEEEENS4_13SM90_TMA_LOADENS4_14ComposedLayoutINS4_7SwizzleILi2ELi4ELi3EEENS4_18smem_ptr_flag_bitsILi8EEENSV_INS5_IJNSA_ILi8EEESE_EEENS5_IJSE_SB_EEEEEEEvNS4_8identityES12_S1C_vS1D_EENS_8epilogue10collective18CollectiveEpilogueINS1F_23Sm100TmaWarpSpecializedILi2ELi2ELi32ELb0ELb0EEEJSG_NS5_IJNSV_ISE_SB_EES1K_EEESH_SI_SH_SI_NS1F_6fusion15FusionCallbacksIS1J_NS1M_17LinearCombinationISH_fSH_fLNS_15FloatRoundStyleE2EEESG_S1L_JEEENS4_5SM1004TMEM4LOAD26SM100_TMEM_LOAD_16dp32b32xES12_S1C_NS4_39AutoVectorizingCopyWithAssumedAlignmentILi128EEENS4_14SM90_TMA_STOREES1C_S1X_S1X_EEEvvEEEEvNT_6ParamsE)
	.align		4
        /*000c*/ 	.word	index@(__assertfail)
	.align		4
        /*0010*/ 	.word	0x00000000
	.align		4
        /*0014*/ 	.word	0xfffffffe
	.align		4
        /*0018*/ 	.word	0x00000000
	.align		4
        /*001c*/ 	.word	0xfffffffd
	.align		4
        /*0020*/ 	.word	0x00000000
	.align		4
        /*0024*/ 	.word	0xfffffffc


//--------------------- .nv.constant4             --------------------------
	.section	.nv.constant4,"a",@progbits
	.align	8
	.align		8
.nv.constant4:
        /*0000*/ 	.dword	__assertfail
	.align		8
        /*0008*/ 	.dword	__unnamed_1
	.align		8
        /*0010*/ 	.dword	__unnamed_2
	.align		8
        /*0018*/ 	.dword	_ZN39_INTERNAL_aba0bc7e_4_k_cu_8ab73142_78174cuda3std3__45__cpo5beginE
	.align		8
        /*0020*/ 	.dword	_ZN39_INTERNAL_aba0bc7e_4_k_cu_8ab73142_78174cuda3std3__45__cpo3endE
	.align		8
        /*0028*/ 	.dword	_ZN39_INTERNAL_aba0bc7e_4_k_cu_8ab73142_78174cuda3std3__45__cpo6cbeginE
	.align		8
        /*0030*/ 	.dword	_ZN39_INTERNAL_aba0bc7e_4_k_cu_8ab73142_78174cuda3std3__45__cpo4cendE
	.align		8
        /*0038*/ 	.dword	_ZN39_INTERNAL_aba0bc7e_4_k_cu_8ab73142_78174cuda3std3__441_GLOBAL__N__aba0bc7e_4_k_cu_8ab73142_78176ignoreE
	.align		8
        /*0040*/ 	.dword	_ZN39_INTERNAL_aba0bc7e_4_k_cu_8ab73142_78174cuda3std3__419piecewise_constructE
	.align		8
        /*0048*/ 	.dword	_ZN39_INTERNAL_aba0bc7e_4_k_cu_8ab73142_78174cuda3std3__48in_placeE
	.align		8
        /*0050*/ 	.dword	_ZN39_INTERNAL_aba0bc7e_4_k_cu_8ab73142_78174cuda3std6ranges3__45__cpo4swapE
	.align		8
        /*0058*/ 	.dword	_ZN39_INTERNAL_aba0bc7e_4_k_cu_8ab73142_78174cuda3std6ranges3__45__cpo9iter_moveE
	.align		8
        /*0060*/ 	.dword	_ZN39_INTERNAL_aba0bc7e_4_k_cu_8ab73142_78174cute7productE
	.align		8
        /*0068*/ 	.dword	_ZN39_INTERNAL_aba0bc7e_4_k_cu_8ab73142_78174cute1_E
	.align		8
        /*0070*/ 	.dword	$str$25
	.align		8
        /*0078*/ 	.dword	$str$26
	.align		8
        /*0080*/ 	.dword	$str$27
	.align		8
        /*0088*/ 	.dword	$str$28


//--------------------- .text._ZN7cutlass13device_kernelINS_4gemm6kernel13GemmUniversalIN4cute5tupleIJiiiiEEENS1_10collective13CollectiveMmaINS1_35MainloopSm100TmaUmmaWarpSpecializedILi4ELi2ELi4ENS5_IJNS4_1CILi1EEESB_SB_EEEEENS5_IJNSA_ILi64EEENSA_ILi128EEESE_EEENS_12float_e4m3_tENS5_IJlSB_lEEESH_SI_NS4_8TiledMMAINS4_8MMA_AtomIJNS4_10MMA_TraitsINS4_19SM100_MMA_F8F6F4_SSEJSH_SH_fSE_SF_NS4_17integral_constantINS4_4UMMA5MajorELSP_0EEESQ_NSN_INSO_7ScaleInELSR_0EEESS_EEEEEENS4_6LayoutISC_NS5_IJNSA_ILi0EEESW_SW_EEEEENS5_IJNS4_10UnderscoreESZ_SZ_EEEEENS4_13SM90_TMA_LOADENS4_14ComposedLayoutINS4_7SwizzleILi2ELi4ELi3EEENS4_18smem_ptr_flag_bitsILi8EEENSV_INS5_IJNSA_ILi8EEESE_EEENS5_IJSE_SB_EEEEEEEvNS4_8identityES12_S1C_vS1D_EENS_8epilogue10collective18CollectiveEpilogueINS1F_23Sm100TmaWarpSpecializedILi2ELi2ELi32ELb0ELb0EEEJSG_NS5_IJNSV_ISE_SB_EES1K_EEESH_SI_SH_SI_NS1F_6fusion15FusionCallbacksIS1J_NS1M_17LinearCombinationISH_fSH_fLNS_15FloatRoundStyleE2EEESG_S1L_JEEENS4_5SM1004TMEM4LOAD26SM100_TMEM_LOAD_16dp32b32xES12_S1C_NS4_39AutoVectorizingCopyWithAssumedAlignmentILi128EEENS4_14SM90_TMA_STOREES1C_S1X_S1X_EEEvvEEEEvNT_6ParamsE --------------------------
	.section	.text._ZN7cutlass13device_kernelINS_4gemm6kernel13GemmUniversalIN4cute5tupleIJiiiiEEENS1_10collective13CollectiveMmaINS1_35MainloopSm100TmaUmmaWarpSpecializedILi4ELi2ELi4ENS5_IJNS4_1CILi1EEESB_SB_EEEEENS5_IJNSA_ILi64EEENSA_ILi128EEESE_EEENS_12float_e4m3_tENS5_IJlSB_lEEESH_SI_NS4_8TiledMMAINS4_8MMA_AtomIJNS4_10MMA_TraitsINS4_19SM100_MMA_F8F6F4_SSEJSH_SH_fSE_SF_NS4_17integral_constantINS4_4UMMA5MajorELSP_0EEESQ_NSN_INSO_7ScaleInELSR_0EEESS_EEEEEENS4_6LayoutISC_NS5_IJNSA_ILi0EEESW_SW_EEEEENS5_IJNS4_10UnderscoreESZ_SZ_EEEEENS4_13SM90_TMA_LOADENS4_14ComposedLayoutINS4_7SwizzleILi2ELi4ELi3EEENS4_18smem_ptr_flag_bitsILi8EEENSV_INS5_IJNSA_ILi8EEESE_EEENS5_IJSE_SB_EEEEEEEvNS4_8identityES12_S1C_vS1D_EENS_8epilogue10collective18CollectiveEpilogueINS1F_23Sm100TmaWarpSpecializedILi2ELi2ELi32ELb0ELb0EEEJSG_NS5_IJNSV_ISE_SB_EES1K_EEESH_SI_SH_SI_NS1F_6fusion15FusionCallbacksIS1J_NS1M_17LinearCombinationISH_fSH_fLNS_15FloatRoundStyleE2EEESG_S1L_JEEENS4_5SM1004TMEM4LOAD26SM100_TMEM_LOAD_16dp32b32xES12_S1C_NS4_39AutoVectorizingCopyWithAssumedAlignmentILi128EEENS4_14SM90_TMA_STOREES1C_S1X_S1X_EEEvvEEEEvNT_6ParamsE,"ax",@progbits
	.align	128
.text._ZN7cutlass13device_kernelINS_4gemm6kernel13GemmUniversalIN4cute5tupleIJiiiiEEENS1_10collective13CollectiveMmaINS1_35MainloopSm100TmaUmmaWarpSpecializedILi4ELi2ELi4ENS5_IJNS4_1CILi1EEESB_SB_EEEEENS5_IJNSA_ILi64EEENSA_ILi128EEESE_EEENS_12float_e4m3_tENS5_IJlSB_lEEESH_SI_NS4_8TiledMMAINS4_8MMA_AtomIJNS4_10MMA_TraitsINS4_19SM100_MMA_F8F6F4_SSEJSH_SH_fSE_SF_NS4_17integral_constantINS4_4UMMA5MajorELSP_0EEESQ_NSN_INSO_7ScaleInELSR_0EEESS_EEEEEENS4_6LayoutISC_NS5_IJNSA_ILi0EEESW_SW_EEEEENS5_IJNS4_10UnderscoreESZ_SZ_EEEEENS4_13SM90_TMA_LOADENS4_14ComposedLayoutINS4_7SwizzleILi2ELi4ELi3EEENS4_18smem_ptr_flag_bitsILi8EEENSV_INS5_IJNSA_ILi8EEESE_EEENS5_IJSE_SB_EEEEEEEvNS4_8identityES12_S1C_vS1D_EENS_8epilogue10collective18CollectiveEpilogueINS1F_23Sm100TmaWarpSpecializedILi2ELi2ELi32ELb0ELb0EEEJSG_NS5_IJNSV_ISE_SB_EES1K_EEESH_SI_SH_SI_NS1F_6fusion15FusionCallbacksIS1J_NS1M_17LinearCombinationISH_fSH_fLNS_15FloatRoundStyleE2EEESG_S1L_JEEENS4_5SM1004TMEM4LOAD26SM100_TMEM_LOAD_16dp32b32xES12_S1C_NS4_39AutoVectorizingCopyWithAssumedAlignmentILi128EEENS4_14SM90_TMA_STOREES1C_S1X_S1X_EEEvvEEEEvNT_6ParamsE:
        .type           _ZN7cutlass13device_kernelINS_4gemm6kernel13GemmUniversalIN4cute5tupleIJiiiiEEENS1_10collective13CollectiveMmaINS1_35MainloopSm100TmaUmmaWarpSpecializedILi4ELi2ELi4ENS5_IJNS4_1CILi1EEESB_SB_EEEEENS5_IJNSA_ILi64EEENSA_ILi128EEESE_EEENS_12float_e4m3_tENS5_IJlSB_lEEESH_SI_NS4_8TiledMMAINS4_8MMA_AtomIJNS4_10MMA_TraitsINS4_19SM100_MMA_F8F6F4_SSEJSH_SH_fSE_SF_NS4_17integral_constantINS4_4UMMA5MajorELSP_0EEESQ_NSN_INSO_7ScaleInELSR_0EEESS_EEEEEENS4_6LayoutISC_NS5_IJNSA_ILi0EEESW_SW_EEEEENS5_IJNS4_10UnderscoreESZ_SZ_EEEEENS4_13SM90_TMA_LOADENS4_14ComposedLayoutINS4_7SwizzleILi2ELi4ELi3EEENS4_18smem_ptr_flag_bitsILi8EEENSV_INS5_IJNSA_ILi8EEESE_EEENS5_IJSE_SB_EEEEEEEvNS4_8identityES12_S1C_vS1D_EENS_8epilogue10collective18CollectiveEpilogueINS1F_23Sm100TmaWarpSpecializedILi2ELi2ELi32ELb0ELb0EEEJSG_NS5_IJNSV_ISE_SB_EES1K_EEESH_SI_SH_SI_NS1F_6fusion15FusionCallbacksIS1J_NS1M_17LinearCombinationISH_fSH_fLNS_15FloatRoundStyleE2EEESG_S1L_JEEENS4_5SM1004TMEM4LOAD26SM100_TMEM_LOAD_16dp32b32xES12_S1C_NS4_39AutoVectorizingCopyWithAssumedAlignmentILi128EEENS4_14SM90_TMA_STOREES1C_S1X_S1X_EEEvvEEEEvNT_6ParamsE,@function
        .size           _ZN7cutlass13device_kernelINS_4gemm6kernel13GemmUniversalIN4cute5tupleIJiiiiEEENS1_10collective13CollectiveMmaINS1_35MainloopSm100TmaUmmaWarpSpecializedILi4ELi2ELi4ENS5_IJNS4_1CILi1EEESB_SB_EEEEENS5_IJNSA_ILi64EEENSA_ILi128EEESE_EEENS_12float_e4m3_tENS5_IJlSB_lEEESH_SI_NS4_8TiledMMAINS4_8MMA_AtomIJNS4_10MMA_TraitsINS4_19SM100_MMA_F8F6F4_SSEJSH_SH_fSE_SF_NS4_17integral_constantINS4_4UMMA5MajorELSP_0EEESQ_NSN_INSO_7ScaleInELSR_0EEESS_EEEEEENS4_6LayoutISC_NS5_IJNSA_ILi0EEESW_SW_EEEEENS5_IJNS4_10UnderscoreESZ_SZ_EEEEENS4_13SM90_TMA_LOADENS4_14ComposedLayoutINS4_7SwizzleILi2ELi4ELi3EEENS4_18smem_ptr_flag_bitsILi8EEENSV_INS5_IJNSA_ILi8EEESE_EEENS5_IJSE_SB_EEEEEEEvNS4_8identityES12_S1C_vS1D_EENS_8epilogue10collective18CollectiveEpilogueINS1F_23Sm100TmaWarpSpecializedILi2ELi2ELi32ELb0ELb0EEEJSG_NS5_IJNSV_ISE_SB_EES1K_EEESH_SI_SH_SI_NS1F_6fusion15FusionCallbacksIS1J_NS1M_17LinearCombinationISH_fSH_fLNS_15FloatRoundStyleE2EEESG_S1L_JEEENS4_5SM1004TMEM4LOAD26SM100_TMEM_LOAD_16dp32b32xES12_S1C_NS4_39AutoVectorizingCopyWithAssumedAlignmentILi128EEENS4_14SM90_TMA_STOREES1C_S1X_S1X_EEEvvEEEEvNT_6ParamsE,(.L_x_142 - _ZN7cutlass13device_kernelINS_4gemm6kernel13GemmUniversalIN4cute5tupleIJiiiiEEENS1_10collective13CollectiveMmaINS1_35MainloopSm100TmaUmmaWarpSpecializedILi4ELi2ELi4ENS5_IJNS4_1CILi1EEESB_SB_EEEEENS5_IJNSA_ILi64EEENSA_ILi128EEESE_EEENS_12float_e4m3_tENS5_IJlSB_lEEESH_SI_NS4_8TiledMMAINS4_8MMA_AtomIJNS4_10MMA_TraitsINS4_19SM100_MMA_F8F6F4_SSEJSH_SH_fSE_SF_NS4_17integral_constantINS4_4UMMA5MajorELSP_0EEESQ_NSN_INSO_7ScaleInELSR_0EEESS_EEEEEENS4_6LayoutISC_NS5_IJNSA_ILi0EEESW_SW_EEEEENS5_IJNS4_10UnderscoreESZ_SZ_EEEEENS4_13SM90_TMA_LOADENS4_14ComposedLayoutINS4_7SwizzleILi2ELi4ELi3EEENS4_18smem_ptr_flag_bitsILi8EEENSV_INS5_IJNSA_ILi8EEESE_EEENS5_IJSE_SB_EEEEEEEvNS4_8identityES12_S1C_vS1D_EENS_8epilogue10collective18CollectiveEpilogueINS1F_23Sm100TmaWarpSpecializedILi2ELi2ELi32ELb0ELb0EEEJSG_NS5_IJNSV_ISE_SB_EES1K_EEESH_SI_SH_SI_NS1F_6fusion15FusionCallbacksIS1J_NS1M_17LinearCombinationISH_fSH_fLNS_15FloatRoundStyleE2EEESG_S1L_JEEENS4_5SM1004TMEM4LOAD26SM100_TMEM_LOAD_16dp32b32xES12_S1C_NS4_39AutoVectorizingCopyWithAssumedAlignmentILi128EEENS4_14SM90_TMA_STOREES1C_S1X_S1X_EEEvvEEEEvNT_6ParamsE)
        .other          _ZN7cutlass13device_kernelINS_4gemm6kernel13GemmUniversalIN4cute5tupleIJiiiiEEENS1_10collective13CollectiveMmaINS1_35MainloopSm100TmaUmmaWarpSpecializedILi4ELi2ELi4ENS5_IJNS4_1CILi1EEESB_SB_EEEEENS5_IJNSA_ILi64EEENSA_ILi128EEESE_EEENS_12float_e4m3_tENS5_IJlSB_lEEESH_SI_NS4_8TiledMMAINS4_8MMA_AtomIJNS4_10MMA_TraitsINS4_19SM100_MMA_F8F6F4_SSEJSH_SH_fSE_SF_NS4_17integral_constantINS4_4UMMA5MajorELSP_0EEESQ_NSN_INSO_7ScaleInELSR_0EEESS_EEEEEENS4_6LayoutISC_NS5_IJNSA_ILi0EEESW_SW_EEEEENS5_IJNS4_10UnderscoreESZ_SZ_EEEEENS4_13SM90_TMA_LOADENS4_14ComposedLayoutINS4_7SwizzleILi2ELi4ELi3EEENS4_18smem_ptr_flag_bitsILi8EEENSV_INS5_IJNSA_ILi8EEESE_EEENS5_IJSE_SB_EEEEEEEvNS4_8identityES12_S1C_vS1D_EENS_8epilogue10collective18CollectiveEpilogueINS1F_23Sm100TmaWarpSpecializedILi2ELi2ELi32ELb0ELb0EEEJSG_NS5_IJNSV_ISE_SB_EES1K_EEESH_SI_SH_SI_NS1F_6fusion15FusionCallbacksIS1J_NS1M_17LinearCombinationISH_fSH_fLNS_15FloatRoundStyleE2EEESG_S1L_JEEENS4_5SM1004TMEM4LOAD26SM100_TMEM_LOAD_16dp32b32xES12_S1C_NS4_39AutoVectorizingCopyWithAssumedAlignmentILi128EEENS4_14SM90_TMA_STOREES1C_S1X_S1X_EEEvvEEEEvNT_6ParamsE,@"STO_CUDA_ENTRY STV_DEFAULT"
_ZN7cutlass13device_kernelINS_4gemm6kernel13GemmUniversalIN4cute5tupleIJiiiiEEENS1_10collective13CollectiveMmaINS1_35MainloopSm100TmaUmmaWarpSpecializedILi4ELi2ELi4ENS5_IJNS4_1CILi1EEESB_SB_EEEEENS5_IJNSA_ILi64EEENSA_ILi128EEESE_EEENS_12float_e4m3_tENS5_IJlSB_lEEESH_SI_NS4_8TiledMMAINS4_8MMA_AtomIJNS4_10MMA_TraitsINS4_19SM100_MMA_F8F6F4_SSEJSH_SH_fSE_SF_NS4_17integral_constantINS4_4UMMA5MajorELSP_0EEESQ_NSN_INSO_7ScaleInELSR_0EEESS_EEEEEENS4_6LayoutISC_NS5_IJNSA_ILi0EEESW_SW_EEEEENS5_IJNS4_10UnderscoreESZ_SZ_EEEEENS4_13SM90_TMA_LOADENS4_14ComposedLayoutINS4_7SwizzleILi2ELi4ELi3EEENS4_18smem_ptr_flag_bitsILi8EEENSV_INS5_IJNSA_ILi8EEESE_EEENS5_IJSE_SB_EEEEEEEvNS4_8identityES12_S1C_vS1D_EENS_8epilogue10collective18CollectiveEpilogueINS1F_23Sm100TmaWarpSpecializedILi2ELi2ELi32ELb0ELb0EEEJSG_NS5_IJNSV_ISE_SB_EES1K_EEESH_SI_SH_SI_NS1F_6fusion15FusionCallbacksIS1J_NS1M_17LinearCombinationISH_fSH_fLNS_15FloatRoundStyleE2EEESG_S1L_JEEENS4_5SM1004TMEM4LOAD26SM100_TMEM_LOAD_16dp32b32xES12_S1C_NS4_39AutoVectorizingCopyWithAssumedAlignmentILi128EEENS4_14SM90_TMA_STOREES1C_S1X_S1X_EEEvvEEEEvNT_6ParamsE:
[----:B------:R-:W1:Y:S01]  /*0000*/  LDC R1, c[0x0][0x37c] ;  /* 0x0000df00ff017b82 */ /* 0x000e620000000800 */
[----:B------:R-:W2:Y:S01]  /*0010*/  S2R R108, SR_TID.X ;  /* 0x00000000006c7919 */ /* 0x000ea20000002100 */
[----:B------:R-:W3:Y:S01]  /*0020*/  LDCU.64 UR4, c[0x0][0x890] ;  /* 0x00011200ff0477ac */ /* 0x000ee20008000a00 */
[----:B------:R-:W-:Y:S02]  /*0030*/  PRMT R95, RZ, 0x7610, R95 ;  /* 0x00007610ff5f7816 */ /* 0x000fe4000000005f */
[----:B------:R-:W-:Y:S01]  /*0040*/  ELECT P5, URZ, PT ;  /* 0x0000000000ff782f */ /* 0x000fe200038a0000 */
[----:B------:R-:W4:Y:S01]  /*0050*/  LDCU.64 UR46, c[0x0][0x358] ;  /* 0x00006b00ff2e77ac */ /* 0x000f220008000a00 */
[----:B---3--:R-:W-:-:S04]  /*0060*/  UISETP.NE.U32.AND UP0, UPT, UR4, URZ, UPT ;  /* 0x000000ff0400728c */ /* 0x008fc8000bf05070 */
[----:B------:R-:W-:Y:S01]  /*0070*/  UISETP.NE.AND.EX UP0, UPT, UR5, URZ, UPT, UP0 ;  /* 0x000000ff0500728c */ /* 0x000fe2000bf05300 */
[----:B--2---:R-:W-:-:S05]  /*0080*/  SHF.R.U32.HI R101, RZ, 0x5, R108 ;  /* 0x00000005ff657819 */ /* 0x004fca000001166c */
[----:B------:R-:W2:Y:S02]  /*0090*/  SHFL.IDX PT, R0, R101, RZ, 0x1f ;  /* 0x00001fff65007589 */ /* 0x000ea400000e0000 */
[----:B--2---:R-:W-:Y:S01]  /*00a0*/  R2UR UR8, R0 ;  /* 0x00000000000872ca */ /* 0x004fe200000e0000 */
[----:B-1--4-:R-:W-:-:S14]  /*00b0*/  BRA.U UP0, `(.L_x_0) ;  /* 0x00000001002c7547 */ /* 0x012fdc000b800000 */
[----:B------:R-:W1:Y:S02]  /*00c0*/  LDCU.64 UR6, c[0x0][0x888] ;  /* 0x00011100ff0677ac */ /* 0x000e640008000a00 */
[----:B-1----:R-:W-:-:S04]  /*00d0*/  UISETP.NE.U32.AND UP0, UPT, UR6, URZ, UPT ;  /* 0x000000ff0600728c */ /* 0x002fc8000bf05070 */
[----:B------:R-:W-:-:S09]  /*00e0*/  UISETP.NE.AND.EX UP0, UPT, UR7, URZ, UPT, UP0 ;  /* 0x000000ff0700728c */ /* 0x000fd2000bf05300 */
[----:B------:R-:W-:Y:S05]  /*00f0*/  BRA.U !UP0, `(.L_x_1) ;  /* 0x0000000108107547 */ /* 0x000fea000b800000 */
[----:B------:R-:W1:Y:S02]  /*0100*/  LDC.64 R2, c[0x0][0x888] ;  /* 0x00022200ff027b82 */ /* 0x000e640000000a00 */
[----:B-1----:R1:W5:Y:S01]  /*0110*/  LDG.E R49, desc[UR46][R2.64] ;  /* 0x0000002e02317981 */ /* 0x002362000c1e1900 */
[----:B------:R-:W-:Y:S01]  /*0120*/  HFMA2 R95, -RZ, RZ, 0, 5.9604644775390625e-08 ;  /* 0x00000001ff5f7431 */ /* 0x000fe200000001ff */
[----:B------:R-:W-:Y:S05]  /*0130*/  BRA `(.L_x_0) ;  /* 0x00000000000c7947 */ /* 0x000fea0003800000 */
.L_x_1:
[----:B------:R-:W1:Y:S01]  /*0140*/  LDCU UR6, c[0x0][0x880] ;  /* 0x00011000ff0677ac */ /* 0x000e620008000800 */
[----:B------:R-:W-:Y:S01]  /*0150*/  HFMA2 R95, -RZ, RZ, 0, 5.9604644775390625e-08 ;  /* 0x00000001ff5f7431 */ /* 0x000fe200000001ff */
[----:B-1----:R-:W-:-:S07]  /*0160*/  MOV R49, UR6 ;  /* 0x0000000600317c02 */ /* 0x002fce0008000f00 */
.L_x_0:
[----:B------:R-:W2:Y:S02]  /*0170*/  LDCU.64 UR6, c[0x0][0x8b0] ;  /* 0x00011600ff0677ac */ /* 0x000ea40008000a00 */
[----:B--2---:R-:W-:-:S04]  /*0180*/  UISETP.NE.U32.AND UP0, UPT, UR6, URZ, UPT ;  /* 0x000000ff0600728c */ /* 0x004fc8000bf05070 */
[----:B------:R-:W-:-:S09]  /*0190*/  UISETP.NE.AND.EX UP0, UPT, UR7, URZ, UPT, UP0 ;  /* 0x000000ff0700728c */ /* 0x000fd2000bf05300 */
[----:B------:R-:W-:Y:S05]  /*01a0*/  BRA.U UP0, `(.L_x_2) ;  /* 0x0000000100247547 */ /* 0x000fea000b800000 */
[----:B------:R-:W2:Y:S02]  /*01b0*/  LDCU.64 UR6, c[0x0][0x8a8] ;  /* 0x00011500ff0677ac */ /* 0x000ea40008000a00 */
[----:B--2---:R-:W-:-:S04]  /*01c0*/  UISETP.NE.U32.AND UP0, UPT, UR6, URZ, UPT ;  /* 0x000000ff0600728c */ /* 0x004fc8000bf05070 */
[----:B------:R-:W-:-:S09]  /*01d0*/  UISETP.NE.AND.EX UP0, UPT, UR7, URZ, UPT, UP0 ;  /* 0x000000ff0700728c */ /* 0x000fd2000bf05300 */
[----:B------:R-:W-:Y:S05]  /*01e0*/  BRA.U !UP0, `(.L_x_3) ;  /* 0x00000001080c7547 */ /* 0x000fea000b800000 */
[----:B-1----:R-:W1:Y:S02]  /*01f0*/  LDC.64 R2, c[0x0][0x8a8] ;  /* 0x00022a00ff027b82 */ /* 0x002e640000000a00 */
[----:B-1----:R2:W5:Y:S01]  /*0200*/  LDG.E R47, desc[UR46][R2.64] ;  /* 0x0000002e022f7981 */ /* 0x002562000c1e1900 */
[----:B------:R-:W-:Y:S05]  /*0210*/  BRA `(.L_x_2) ;  /* 0x0000000000087947 */ /* 0x000fea0003800000 */
.L_x_3:
[----:B------:R-:W2:Y:S02]  /*0220*/  LDCU UR6, c[0x0][0x8a0] ;  /* 0x00011400ff0677ac */ /* 0x000ea40008000800 */
[----:B--2---:R-:W-:Y:S02]  /*0230*/  MOV R47, UR6 ;  /* 0x00000006002f7c02 */ /* 0x004fe40008000f00 */
.L_x_2:
[----:B------:R-:W-:Y:S01]  /*0240*/  IMAD.U32 R0, RZ, RZ, UR8 ;  /* 0x00000008ff007e24 */ /* 0x000fe2000f8e00ff */
[----:B------:R-:W-:Y:S04]  /*0250*/  BSSY.RECONVERGENT B0, `(.L_x_4) ;  /* 0x000000c000007945 */ /* 0x000fe80003800200 */
[C---:B------:R-:W-:Y:S02]  /*0260*/  ISETP.NE.OR P1, PT, R0.reuse, 0x1, !P5 ;  /* 0x000000010000780c */ /* 0x040fe40006f25670 */
[----:B------:R-:W-:-:S11]  /*0270*/  ISETP.NE.OR P0, PT, R0, 0x3, !P5 ;  /* 0x000000030000780c */ /* 0x000fd60006f05670 */
[----:B------:R-:W-:Y:S05]  /*0280*/  @P1 BRA `(.L_x_5) ;  /* 0x0000000000201947 */ /* 0x000fea0003800000 */
[----:B------:R-:W3:Y:S02]  /*0290*/  LDCU.64 UR6, c[0x0][0x348] ;  /* 0x00006900ff0677ac */ /* 0x000ee40008000a00 */
[----:B---3--:R-:W-:Y:S02]  /*02a0*/  UIADD3 UR10, UP1, UPT, UR6, 0x80, URZ ;  /* 0x00000080060a7890 */ /* 0x008fe4000ff3e0ff */
[----:B------:R-:W-:Y:S02]  /*02b0*/  UIADD3 UR6, UP0, UPT, UR6, 0x180, URZ ;  /* 0x0000018006067890 */ /* 0x000fe4000ff1e0ff */
[----:B------:R-:W-:Y:S02]  /*02c0*/  UIADD3.X UR11, UPT, UPT, URZ, UR7, URZ, UP1, !UPT ;  /* 0x00000007ff0b7290 */ /* 0x000fe40008ffe4ff */
[----:B------:R-:W-:-:S07]  /*02d0*/  UIADD3.X UR7, UPT, UPT, URZ, UR7, URZ, UP0, !UPT ;  /* 0x00000007ff077290 */ /* 0x000fce00087fe4ff */
[----:B------:R3:W-:Y:S02]  /*02e0*/  UTMACCTL.PF [UR10] ;  /* 0x000000000a0079b9 */ /* 0x0007e40008040000 */
[----:B------:R3:W-:Y:S02]  /*02f0*/  UTMACCTL.PF [UR6] ;  /* 0x00000000060079b9 */ /* 0x0007e40008040000 */
[----:B---3--:R-:W-:Y:S01]  /*0300*/  NOP ;  /* 0x0000000000007918 */ /* 0x008fe20000000000 */
.L_x_5:
[----:B------:R-:W-:Y:S05]  /*0310*/  BSYNC.RECONVERGENT B0 ;  /* 0x0000000000007941 */ /* 0x000fea0003800200 */
.L_x_4:
[----:B------:R-:W-:Y:S04]  /*0320*/  BSSY.RECONVERGENT B0, `(.L_x_6) ;  /* 0x000000a000007945 */ /* 0x000fe80003800200 */
        /* <DEDUP_REMOVED lines=9> */
.L_x_7:
[----:B------:R-:W-:Y:S05]  /*03c0*/  BSYNC.RECONVERGENT B0 ;  /* 0x0000000000007941 */ /* 0x000fea0003800200 */
.L_x_6:
[----:B------:R-:W3:Y:S01]  /*03d0*/  LDCU.64 UR6, c[0x0][0x888] ;  /* 0x00011100ff0677ac */ /* 0x000ee20008000a00 */
[----:B------:R-:W-:Y:S02]  /*03e0*/  UISETP.EQ.U32.AND UP1, UPT, UR4, URZ, UPT ;  /* 0x000000ff0400728c */ /* 0x000fe4000bf22070 */
[----:B------:R-:W-:Y:S02]  /*03f0*/  UPLOP3.LUT UP2, UPT, UPT, UPT, UPT, 0x80, 0x8 ;  /* 0x000000000008789c */ /* 0x000fe40003f4f070 */
[----:B---3--:R-:W-:-:S04]  /*0400*/  UISETP.NE.U32.AND UP0, UPT, UR6, URZ, UPT ;  /* 0x000000ff0600728c */ /* 0x008fc8000bf05070 */
[----:B------:R-:W-:-:S04]  /*0410*/  UISETP.NE.AND.EX UP0, UPT, UR7, URZ, UPT, UP0 ;  /* 0x000000ff0700728c */ /* 0x000fc8000bf05300 */
[----:B------:R-:W-:-:S04]  /*0420*/  UISETP.EQ.OR.EX UP3, UPT, UR5, URZ, !UP0, UP1 ;  /* 0x000000ff0500728c */ /* 0x000fc8000c762710 */
[----:B------:R-:W-:-:S05]  /*0430*/  UP2UR UR50, UPR, URZ, 0x8 ;  /* 0x00000008ff327883 */ /* 0x000fca0008000000 */
[----:B------:R-:W-:Y:S07]  /*0440*/  BRA.U !UP3, `(.L_x_8) ;  /* 0x000000010b207547 */ /* 0x000fee000b800000 */
[----:B------:R-:W-:Y:S01]  /*0450*/  UISETP.NE.U32.AND UP2, UPT, UR4, URZ, UPT ;  /* 0x000000ff0400728c */ /* 0x000fe2000bf45070 */
[----:B-----5:R-:W-:Y:S01]  /*0460*/  FSETP.NEU.AND P0, PT, R49, RZ, PT ;  /* 0x000000ff3100720b */ /* 0x020fe20003f0d000 */
[----:B------:R-:W-:Y:S02]  /*0470*/  USEL UR4, URZ, 0xffffffff, UP0 ;  /* 0xffffffffff047887 */ /* 0x000fe40008000000 */
[----:B------:R-:W-:-:S10]  /*0480*/  UISETP.NE.AND.EX UP2, UPT, UR5, URZ, UPT, UP2 ;  /* 0x000000ff0500728c */ /* 0x000fd4000bf45320 */
[----:B------:R-:W-:Y:S01]  /*0490*/  VOTEU.ANY UP1, P0 ;  /* 0x0000000000ff7886 */ /* 0x000fe20000020100 */
[----:B------:R-:W-:-:S04]  /*04a0*/  @!UP2 USEL UR4, URZ, 0xffffffff, UP1 ;  /* 0xffffffffff04a887 */ /* 0x000fc80008800000 */
[----:B------:R-:W-:-:S04]  /*04b0*/  ULOP3.LUT UR4, UR4, 0x1, URZ, 0xc0, !UPT ;  /* 0x0000000104047892 */ /* 0x000fc8000f8ec0ff */
[----:B------:R-:W-:-:S11]  /*04c0*/  UISETP.NE.U32.AND UP2, UPT, UR4, 0x1, UPT ;  /* 0x000000010400788c */ /* 0x000fd6000bf45070 */
.L_x_8:
[----:B-12---:R-:W1:Y:S01]  /*04d0*/  SHFL.IDX PT, R2, R101, RZ, 0x1f ;  /* 0x00001fff65027589 */ /* 0x006e6200000e0000 */
[----:B------:R-:W-:-:S04]  /*04e0*/  UISETP.NE.AND UP1, UPT, UR8, 0x2, UPT ;  /* 0x000000020800788c */ /* 0x000fc8000bf25270 */
[----:B------:R-:W-:Y:S01]  /*04f0*/  USEL UR6, URZ, 0x1, UP1 ;  /* 0x00000001ff067887 */ /* 0x000fe20008800000 */
[----:B-1----:R-:W-:-:S13]  /*0500*/  ISETP.NE.AND P0, PT, R2, RZ, PT ;  /* 0x000000ff0200720c */ /* 0x002fda0003f05270 */
[----:B------:R-:W-:Y:S05]  /*0510*/  @P0 BRA `(.L_x_9) ;  /* 0x0000000000480947 */ /* 0x000fea0003800000 */
[----:B------:R-:W1:Y:S01]  /*0520*/  S2UR UR5, SR_CgaCtaId ;  /* 0x00000000000579c3 */ /* 0x000e620000008800 */
[----:B------:R-:W-:Y:S01]  /*0530*/  UMOV UR7, 0x400 ;  /* 0x0000040000077882 */ /* 0x000fe20000000000 */
[----:B------:R-:W-:Y:S01]  /*0540*/  UMOV UR4, 0x1 ;  /* 0x0000000100047882 */ /* 0x000fe20000000000 */
[----:B------:R-:W-:Y:S01]  /*0550*/  ELECT P0, URZ, PT ;  /* 0x0000000000ff782f */ /* 0x000fe20003800000 */
[----:B------:R-:W-:-:S04]  /*0560*/  UIADD3 UR10, UPT, UPT, -UR4, 0x100000, URZ ;  /* 0x00100000040a7890 */ /* 0x000fc8000fffe1ff */
[----:B------:R-:W-:Y:S02]  /*0570*/  USHF.L.U32 UR11, UR10, 0xb, URZ ;  /* 0x0000000b0a0b7899 */ /* 0x000fe400080006ff */
[----:B------:R-:W-:Y:S02]  /*0580*/  USHF.L.U32 UR10, UR10, 0x1, URZ ;  /* 0x000000010a0a7899 */ /* 0x000fe400080006ff */
[----:B-1----:R-:W-:Y:S01]  /*0590*/  ULEA UR5, UR5, UR7, 0x18 ;  /* 0x0000000705057291 */ /* 0x002fe2000f8ec0ff */
[----:B------:R-:W1:Y:S11]  /*05a0*/  FENCE.VIEW.ASYNC.S ;  /* 0x00000000000073c6 */ /* 0x000e760000000000 */
[----:B-1----:R1:W2:Y:S01]  /*05b0*/  SYNCS.EXCH.64 URZ, [UR5], UR10 ;  /* 0x0000000a05ff75b2 */ /* 0x0022a20008000100 */
[----:B------:R1:W3:Y:S01]  /*05c0*/  SYNCS.EXCH.64 URZ, [UR5+0x20], UR10 ;  /* 0x0000200a05ff75b2 */ /* 0x0002e20008000100 */
[----:B------:R1:W4:Y:S01]  /*05d0*/  SYNCS.EXCH.64 URZ, [UR5+0x8], UR10 ;  /* 0x0000080a05ff75b2 */ /* 0x0003220008000100 */
[----:B------:R1:W1:Y:S01]  /*05e0*/  SYNCS.EXCH.64 URZ, [UR5+0x28], UR10 ;  /* 0x0000280a05ff75b2 */ /* 0x0002620008000100 */
[----:B------:R1:W1:Y:S01]  /*05f0*/  SYNCS.EXCH.64 URZ, [UR5+0x10], UR10 ;  /* 0x0000100a05ff75b2 */ /* 0x0002620008000100 */
[----:B------:R1:W1:Y:S01]  /*0600*/  SYNCS.EXCH.64 URZ, [UR5+0x30], UR10 ;  /* 0x0000300a05ff75b2 */ /* 0x0002620008000100 */
[----:B------:R1:W1:Y:S01]  /*0610*/  SYNCS.EXCH.64 URZ, [UR5+0x18], UR10 ;  /* 0x0000180a05ff75b2 */ /* 0x0002620008000100 */
[----:B------:R1:W1:Y:S01]  /*0620*/  SYNCS.EXCH.64 URZ, [UR5+0x38], UR10 ;  /* 0x0000380a05ff75b2 */ /* 0x0002620008000100 */
[----:B------:R-:W-:Y:S01]  /*0630*/  NOP ;  /* 0x0000000000007918 */ /* 0x000fe20000000000 */
.L_x_9:
[----:B------:R-:W2:Y:S01]  /*0640*/  SHFL.IDX PT, R2, R101, RZ, 0x1f ;  /* 0x00001fff65027589 */ /* 0x000ea200000e0000 */
[----:B------:R-:W-:Y:S01]  /*0650*/  NOP ;  /* 0x0000000000007918 */ /* 0x000fe20000000000 */
[----:B--2---:R-:W-:-:S13]  /*0660*/  ISETP.NE.AND P0, PT, R2, 0x1, PT ;  /* 0x000000010200780c */ /* 0x004fda0003f05270 */
[----:B------:R-:W-:Y:S05]  /*0670*/  @P0 BRA `(.L_x_10) ;  /* 0x0000000000480947 */ /* 0x000fea0003800000 */
[----:B------:R-:W2:Y:S01]  /*0680*/  S2UR UR7, SR_CgaCtaId ;  /* 0x00000000000779c3 */ /* 0x000ea20000008800 */
[----:B------:R-:W-:Y:S01]  /*0690*/  UMOV UR9, 0x400 ;  /* 0x0000040000097882 */ /* 0x000fe20000000000 */
[----:B-1----:R-:W-:Y:S01]  /*06a0*/  UMOV UR5, 0x20 ;  /* 0x0000002000057882 */ /* 0x002fe20000000000 */
[----:B------:R-:W-:Y:S01]  /*06b0*/  UMOV UR4, 0x80 ;  /* 0x0000008000047882 */ /* 0x000fe20000000000 */
[----:B------:R-:W-:-:S04]  /*06c0*/  UIADD3 UR10, UPT, UPT, -UR5, 0x100000, URZ ;  /* 0x00100000050a7890 */ /* 0x000fc8000fffe1ff */
[----:B------:R-:W-:Y:S02]  /*06d0*/  USHF.L.U32 UR11, UR10, 0xb, URZ ;  /* 0x0000000b0a0b7899 */ /* 0x000fe400080006ff */
[----:B------:R-:W-:Y:S02]  /*06e0*/  USHF.L.U32 UR10, UR10, 0x1, URZ ;  /* 0x000000010a0a7899 */ /* 0x000fe400080006ff */
[----:B------:R-:W-:-:S04]  /*06f0*/  UIADD3 UR4, UPT, UPT, -UR4, 0x100000, URZ ;  /* 0x0010000004047890 */ /* 0x000fc8000fffe1ff */
[----:B------:R-:W-:Y:S02]  /*0700*/  USHF.L.U32 UR5, UR4, 0xb, URZ ;  /* 0x0000000b04057899 */ /* 0x000fe400080006ff */
[----:B------:R-:W-:Y:S01]  /*0710*/  USHF.L.U32 UR4, UR4, 0x1, URZ ;  /* 0x0000000104047899 */ /* 0x000fe200080006ff */
[----:B------:R-:W-:Y:S01]  /*0720*/  ELECT P0, URZ, PT ;  /* 0x0000000000ff782f */ /* 0x000fe20003800000 */
[----:B--2---:R-:W-:Y:S01]  /*0730*/  ULEA UR7, UR7, UR9, 0x18 ;  /* 0x0000000907077291 */ /* 0x004fe2000f8ec0ff */
[----:B------:R-:W1:Y:S11]  /*0740*/  FENCE.VIEW.ASYNC.S ;  /* 0x00000000000073c6 */ /* 0x000e760000000000 */
[----:B-1----:R2:W1:Y:S01]  /*0750*/  SYNCS.EXCH.64 URZ, [UR7+0x40], UR10 ;  /* 0x0000400a07ff75b2 */ /* 0x0024620008000100 */
[----:B------:R2:W1:Y:S01]  /*0760*/  SYNCS.EXCH.64 URZ, [UR7+0x50], UR4 ;  /* 0x0000500407ff75b2 */ /* 0x0004620008000100 */
[----:B------:R2:W1:Y:S01]  /*0770*/  SYNCS.EXCH.64 URZ, [UR7+0x48], UR10 ;  /* 0x0000480a07ff75b2 */ /* 0x0004620008000100 */
[----:B------:R2:W1:Y:S02]  /*0780*/  SYNCS.EXCH.64 URZ, [UR7+0x58], UR4 ;  /* 0x0000580407ff75b2 */ /* 0x0004640008000100 */
[----:B--2---:R-:W-:Y:S01]  /*0790*/  NOP ;  /* 0x0000000000007918 */ /* 0x004fe20000000000 */
.L_x_10:
[----:B------:R-:W2:Y:S01]  /*07a0*/  SHFL.IDX PT, R2, R101, RZ, 0x1f ;  /* 0x00001fff65027589 */ /* 0x000ea200000e0000 */
[----:B------:R-:W-:Y:S01]  /*07b0*/  NOP ;  /* 0x0000000000007918 */ /* 0x000fe20000000000 */
[----:B--2---:R-:W-:-:S13]  /*07c0*/  ISETP.NE.AND P0, PT, R2, 0x3, PT ;  /* 0x000000030200780c */ /* 0x004fda0003f05270 */
[----:B------:R-:W-:Y:S05]  /*07d0*/  @P0 BRA `(.L_x_11) ;  /* 0x0000000000300947 */ /* 0x000fea0003800000 */
[----:B-1----:R-:W1:Y:S01]  /*07e0*/  S2UR UR5, SR_CgaCtaId ;  /* 0x00000000000579c3 */ /* 0x002e620000008800 */
        /* <DEDUP_REMOVED lines=8> */
[----:B-1----:R2:W1:Y:S01]  /*0870*/  SYNCS.EXCH.64 URZ, [UR5+0x60], UR10 ;  /* 0x0000600a05ff75b2 */ /* 0x0024620008000100 */
[----:B------:R2:W1:Y:S02]  /*0880*/  SYNCS.EXCH.64 URZ, [UR5+0x68], UR10 ;  /* 0x0000680a05ff75b2 */ /* 0x0004640008000100 */
[----:B--2---:R-:W-:Y:S01]  /*0890*/  NOP ;  /* 0x0000000000007918 */ /* 0x004fe20000000000 */
.L_x_11:
[----:B------:R-:W2:Y:S01]  /*08a0*/  SHFL.IDX PT, R2, R101, RZ, 0x1f ;  /* 0x00001fff65027589 */ /* 0x000ea200000e0000 */
[----:B------:R-:W-:Y:S01]  /*08b0*/  NOP ;  /* 0x0000000000007918 */ /* 0x000fe20000000000 */
[----:B--2---:R-:W-:-:S13]  /*08c0*/  ISETP.NE.AND P0, PT, R2, 0x4, PT ;  /* 0x000000040200780c */ /* 0x004fda0003f05270 */
[----:B------:R-:W-:Y:S05]  /*08d0*/  @P0 BRA `(.L_x_12) ;  /* 0x00000000004c0947 */ /* 0x000fea0003800000 */
[----:B-1----:R-:W1:Y:S01]  /*08e0*/  S2UR UR5, SR_CgaCtaId ;  /* 0x00000000000579c3 */ /* 0x002e620000008800 */
[----:B------:R-:W-:Y:S01]  /*08f0*/  UMOV UR9, 0x100 ;  /* 0x0000010000097882 */ /* 0x000fe20000000000 */
[----:B------:R-:W-:Y:S01]  /*0900*/  UMOV UR7, 0x400 ;  /* 0x0000040000077882 */ /* 0x000fe20000000000 */
[----:B------:R-:W-:Y:S01]  /*0910*/  USEL UR9, UR9, 0xe0, UP2 ;  /* 0x000000e009097887 */ /* 0x000fe20009000000 */
[----:B------:R-:W-:Y:S01]  /*0920*/  UMOV UR4, 0x1 ;  /* 0x0000000100047882 */ /* 0x000fe20000000000 */
[----:B------:R-:W-:Y:S01]  /*0930*/  ELECT P0, URZ, PT ;  /* 0x0000000000ff782f */ /* 0x000fe20003800000 */
[----:B------:R-:W-:-:S04]  /*0940*/  UIADD3 UR10, UPT, UPT, -UR4, 0x100000, URZ ;  /* 0x00100000040a7890 */ /* 0x000fc8000fffe1ff */
[----:B------:R-:W-:Y:S02]  /*0950*/  USHF.L.U32 UR11, UR10, 0xb, URZ ;  /* 0x0000000b0a0b7899 */ /* 0x000fe400080006ff */
[----:B------:R-:W-:Y:S02]  /*0960*/  USHF.L.U32 UR10, UR10, 0x1, URZ ;  /* 0x000000010a0a7899 */ /* 0x000fe400080006ff */
[----:B------:R-:W-:-:S04]  /*0970*/  UIADD3 UR12, UPT, UPT, -UR9, 0x100000, URZ ;  /* 0x00100000090c7890 */ /* 0x000fc8000fffe1ff */
[----:B------:R-:W-:Y:S02]  /*0980*/  USHF.L.U32 UR13, UR12, 0xb, URZ ;  /* 0x0000000b0c0d7899 */ /* 0x000fe400080006ff */
[----:B------:R-:W-:Y:S02]  /*0990*/  USHF.L.U32 UR12, UR12, 0x1, URZ ;  /* 0x000000010c0c7899 */ /* 0x000fe400080006ff */
[----:B-1----:R-:W-:Y:S01]  /*09a0*/  ULEA UR5, UR5, UR7, 0x18 ;  /* 0x0000000705057291 */ /* 0x002fe2000f8ec0ff */
[----:B------:R-:W1:Y:S11]  /*09b0*/  FENCE.VIEW.ASYNC.S ;  /* 0x00000000000073c6 */ /* 0x000e760000000000 */
[----:B-1----:R2:W1:Y:S01]  /*09c0*/  SYNCS.EXCH.64 URZ, [UR5+0x70], UR10 ;  /* 0x0000700a05ff75b2 */ /* 0x0024620008000100 */
[----:B------:R2:W1:Y:S01]  /*09d0*/  SYNCS.EXCH.64 URZ, [UR5+0x80], UR12 ;  /* 0x0000800c05ff75b2 */ /* 0x0004620008000100 */
[----:B------:R2:W1:Y:S01]  /*09e0*/  SYNCS.EXCH.64 URZ, [UR5+0x78], UR10 ;  /* 0x0000780a05ff75b2 */ /* 0x0004620008000100 */
[----:B------:R2:W1:Y:S02]  /*09f0*/  SYNCS.EXCH.64 URZ, [UR5+0x88], UR12 ;  /* 0x0000880c05ff75b2 */ /* 0x0004640008000100 */
[----:B--2---:R-:W-:Y:S01]  /*0a00*/  NOP ;  /* 0x0000000000007918 */ /* 0x004fe20000000000 */
.L_x_12:
        /* <DEDUP_REMOVED lines=20> */
[----:B------:R2:W1:Y:S01]  /*0b50*/  SYNCS.EXCH.64 URZ, [UR7+0xb8], UR4 ;  /* 0x0000b80407ff75b2 */ /* 0x0004620008000100 */
[----:B------:R2:W1:Y:S01]  /*0b60*/  SYNCS.EXCH.64 URZ, [UR7+0xa0], UR10 ;  /* 0x0000a00a07ff75b2 */ /* 0x0004620008000100 */
[----:B------:R2:W1:Y:S01]  /*0b70*/  SYNCS.EXCH.64 URZ, [UR7+0xc0], UR4 ;  /* 0x0000c00407ff75b2 */ /* 0x0004620008000100 */
[----:B------:R2:W1:Y:S01]  /*0b80*/  SYNCS.EXCH.64 URZ, [UR7+0xa8], UR10 ;  /* 0x0000a80a07ff75b2 */ /* 0x0004620008000100 */
[----:B------:R2:W1:Y:S02]  /*0b90*/  SYNCS.EXCH.64 URZ, [UR7+0xc8], UR4 ;  /* 0x0000c80407ff75b2 */ /* 0x0004640008000100 */
[----:B--2---:R-:W-:Y:S01]  /*0ba0*/  NOP ;  /* 0x0000000000007918 */ /* 0x004fe20000000000 */
.L_x_13:
        /* <DEDUP_REMOVED lines=18> */
.L_x_14:
[----:B-1----:R-:W1:Y:S01]  /*0cd0*/  S2UR UR5, SR_CTAID.X ;  /* 0x00000000000579c3 */ /* 0x002e620000002500 */
[----:B------:R-:W-:-:S05]  /*0ce0*/  CS2R.32 R96, SR_CgaSize ;  /* 0x0000000000607805 */ /* 0x000fca0000008a00 */
[----:B------:R-:W-:-:S05]  /*0cf0*/  IMAD R96, R96, -0xa0, RZ ;  /* 0xffffff6060607824 */ /* 0x000fca00078e02ff */
[----:B------:R-:W-:-:S14]  /*0d00*/  R2UR UR9, R96 ;  /* 0x00000000600972ca */ /* 0x000fdc00000e0000 */
[----:B------:R-:W2:Y:S01]  /*0d10*/  LDCU UR9, c[0x0][UR9+0x2b0] ;  /* 0x00005600090977ac */ /* 0x000ea20008000800 */
[----:B------:R-:W-:Y:S01]  /*0d20*/  NOP ;  /* 0x0000000000007918 */ /* 0x000fe20000000000 */
[----:B------:R-:W-:-:S05]  /*0d30*/  CS2R.32 R96, SR_CgaSize ;  /* 0x0000000000607805 */ /* 0x000fca0000008a00 */
[----:B------:R-:W-:-:S05]  /*0d40*/  IMAD R96, R96, -0xa0, RZ ;  /* 0xffffff6060607824 */ /* 0x000fca00078e02ff */
[----:B------:R-:W-:-:S14]  /*0d50*/  R2UR UR7, R96 ;  /* 0x00000000600772ca */ /* 0x000fdc00000e0000 */
[----:B------:R-:W3:Y:S01]  /*0d60*/  LDCU UR7, c[0x0][UR7+0x2b4] ;  /* 0x00005680070777ac */ /* 0x000ee20008000800 */
[----:B------:R-:W4:Y:S08]  /*0d70*/  S2UR UR4, SR_CTAID.Y ;  /* 0x00000000000479c3 */ /* 0x000f300000002600 */
[----:B------:R-:W3:Y:S01]  /*0d80*/  LDC R9, c[0x0][0xb24] ;  /* 0x0002c900ff097b82 */ /* 0x000ee20000000800 */
[----:B-1----:R-:W-:-:S02]  /*0d90*/  I2FP.F32.U32 R4, UR5 ;  /* 0x0000000500047c45 */ /* 0x002fc40008201000 */
[----:B------:R-:W-:-:S05]  /*0da0*/  CS2R.32 R5, SR_CgaSize ;  /* 0x0000000000057805 */ /* 0x000fca0000008a00 */
[----:B------:R-:W-:-:S06]  /*0db0*/  IMAD R5, R5, -0xa0, RZ ;  /* 0xffffff6005057824 */ /* 0x000fcc00078e02ff */
[----:B------:R-:W1:Y:S01]  /*0dc0*/  LDC R5, c[0x0][R5+0x2a0] ;  /* 0x0000a80005057b82 */ /* 0x000e620000000800 */
[----:B------:R-:W-:Y:S01]  /*0dd0*/  MOV R21, UR5 ;  /* 0x0000000500157c02 */ /* 0x000fe20008000f00 */
[----:B--2---:R-:W-:Y:S01]  /*0de0*/  FMUL R4, R4, UR9 ;  /* 0x0000000904047c20 */ /* 0x004fe20008400000 */
[----:B----4-:R-:W-:Y:S02]  /*0df0*/  I2FP.F32.U32 R2, UR4 ;  /* 0x0000000400027c45 */ /* 0x010fe40008201000 */
[----:B------:R-:W-:-:S05]  /*0e00*/  CS2R.32 R3, SR_CgaSize ;  /* 0x0000000000037805 */ /* 0x000fca0000008a00 */
[----:B------:R-:W-:-:S06]  /*0e10*/  IMAD R3, R3, -0xa0, RZ ;  /* 0xffffff6003037824 */ /* 0x000fcc00078e02ff */
[----:B------:R-:W2:Y:S01]  /*0e20*/  LDC R3, c[0x0][R3+0x2a4] ;  /* 0x0000a90003037b82 */ /* 0x000ea20000000800 */
[----:B------:R-:W4:Y:S01]  /*0e30*/  F2I.U32.TRUNC.NTZ R96, R4 ;  /* 0x0000000400607305 */ /* 0x000f22000020f000 */
[----:B------:R-:W-:Y:S01]  /*0e40*/  MOV R20, UR4 ;  /* 0x0000000400147c02 */ /* 0x000fe20008000f00 */
[----:B---3--:R-:W-:-:S05]  /*0e50*/  FMUL R2, R2, UR7 ;  /* 0x0000000702027c20 */ /* 0x008fca0008400000 */
[----:B------:R-:W-:Y:S01]  /*0e60*/  BAR.SYNC.DEFER_BLOCKING 0x0 ;  /* 0x0000000000007b1d */ /* 0x000fe20000010000 */
[----:B------:R-:W-:-:S05]  /*0e70*/  ISETP.GE.AND P0, PT, R9, 0x1, PT ;  /* 0x000000010900780c */ /* 0x000fca0003f06270 */
[----:B------:R-:W3:Y:S02]  /*0e80*/  F2I.U32.TRUNC.NTZ R94, R2 ;  /* 0x00000002005e7305 */ /* 0x000ee4000020f000 */
[----:B------:R-:W2:Y:S01]  /*0e90*/  S2UR UR36, SR_CTAID.Z ;  /* 0x00000000002479c3 */ /* 0x000ea20000002700 */
[----:B----4-:R-:W-:-:S05]  /*0ea0*/  IADD3 R96, PT, PT, -R96, RZ, RZ ;  /* 0x000000ff60607210 */ /* 0x010fca0007ffe1ff */
[----:B-1----:R-:W-:Y:S01]  /*0eb0*/  IMAD R96, R5, R96, UR5 ;  /* 0x0000000505607e24 */ /* 0x002fe2000f8e0260 */
[----:B---3--:R-:W-:-:S05]  /*0ec0*/  IADD3 R94, PT, PT, -R94, RZ, RZ ;  /* 0x000000ff5e5e7210 */ /* 0x008fca0007ffe1ff */
[----:B--2---:R-:W-:Y:S01]  /*0ed0*/  IMAD R94, R3, R94, UR4 ;  /* 0x00000004035e7e24 */ /* 0x004fe2000f8e025e */
[----:B------:R-:W-:Y:S06]  /*0ee0*/  @!P0 BRA `(.L_x_15) ;  /* 0x0000000000b88947 */ /* 0x000fec0003800000 */
[----:B------:R-:W1:Y:S01]  /*0ef0*/  LDC.64 R4, c[0x0][0xb18] ;  /* 0x0002c600ff047b82 */ /* 0x000e620000000a00 */
[----:B------:R-:W-:-:S07]  /*0f00*/  ISETP.NE.AND P0, PT, R9, 0x1, PT ;  /* 0x000000010900780c */ /* 0x000fce0003f05270 */
[----:B------:R-:W2:Y:S08]  /*0f10*/  LDC R10, c[0x0][0xb0c] ;  /* 0x0002c300ff0a7b82 */ /* 0x000eb00000000800 */
[----:B------:R-:W3:Y:S08]  /*0f20*/  LDC R11, c[0x0][0x370] ;  /* 0x0000dc00ff0b7b82 */ /* 0x000ef00000000800 */
[----:B------:R-:W4:Y:S01]  /*0f30*/  LDC R12, c[0x0][0x374] ;  /* 0x0000dd00ff0c7b82 */ /* 0x000f220000000800 */
[----:B-1----:R-:W-:-:S07]  /*0f40*/  ISETP.NE.AND P1, PT, R4, 0x1, PT ;  /* 0x000000010400780c */ /* 0x002fce0003f25270 */
[----:B------:R-:W3:Y:S01]  /*0f50*/  LDC.64 R6, c[0x0][0xb10] ;  /* 0x0002c400ff067b82 */ /* 0x000ee20000000a00 */
[----:B--2---:R-:W-:-:S07]  /*0f60*/  ISETP.NE.AND P2, PT, R10, 0x1, PT ;  /* 0x000000010a00780c */ /* 0x004fce0003f45270 */
[----:B------:R-:W1:Y:S08]  /*0f70*/  LDC R8, c[0x0][0xb20] ;  /* 0x0002c800ff087b82 */ /* 0x000e700000000800 */
[----:B------:R-:W2:Y:S01]  /*0f80*/  LDC.64 R2, c[0x0][0xb28] ;  /* 0x0002ca00ff027b82 */ /* 0x000ea20000000a00 */
[----:B----4-:R-:W-:-:S04]  /*0f90*/  IMAD.HI.U32 R13, R12, R5, RZ ;  /* 0x000000050c0d7227 */ /* 0x010fc800078e00ff */
[----:B------:R-:W-:-:S04]  /*0fa0*/  IMAD.HI.U32 R5, R20, R5, RZ ;  /* 0x0000000514057227 */ /* 0x000fc800078e00ff */
[----:B---3--:R-:W-:-:S04]  /*0fb0*/  IMAD.HI.U32 R14, R11, R6, RZ ;  /* 0x000000060b0e7227 */ /* 0x008fc800078e00ff */
[C---:B------:R-:W-:Y:S01]  /*0fc0*/  IMAD.HI.U32 R16, R21.reuse, R6, RZ ;  /* 0x0000000615107227 */ /* 0x040fe200078e00ff */
[-C--:B------:R-:W-:Y:S02]  /*0fd0*/  @P2 SHF.R.U32.HI R11, RZ, R7.reuse, R14 ;  /* 0x00000007ff0b2219 */ /* 0x080fe4000001160e */
[-C--:B-1----:R-:W-:Y:S02]  /*0fe0*/  @P1 SHF.R.U32.HI R12, RZ, R8.reuse, R13 ;  /* 0x00000008ff0c1219 */ /* 0x082fe4000001160d */
[----:B------:R-:W-:Y:S02]  /*0ff0*/  SHF.R.U32.HI R5, RZ, R8, R5 ;  /* 0x00000008ff057219 */ /* 0x000fe40000011605 */
[----:B------:R-:W-:Y:S02]  /*1000*/  SHF.R.U32.HI R16, RZ, R7, R16 ;  /* 0x00000007ff107219 */ /* 0x000fe40000011610 */
[----:B------:R-:W-:Y:S01]  /*1010*/  SEL R5, R20, R5, !P1 ;  /* 0x0000000514057207 */ /* 0x000fe20004800000 */
[----:B--2---:R-:W-:Y:S01]  /*1020*/  IMAD.HI.U32 R14, R12, R2, RZ ;  /* 0x000000020c0e7227 */ /* 0x004fe200078e00ff */
[----:B------:R-:W-:-:S02]  /*1030*/  SEL R7, R21, R16, !P2 ;  /* 0x0000001015077207 */ /* 0x000fc40005000000 */
[----:B------:R-:W-:Y:S01]  /*1040*/  IADD3 R13, PT, PT, -R5, RZ, RZ ;  /* 0x000000ff050d7210 */ /* 0x000fe20007ffe1ff */
[----:B------:R-:W-:Y:S01]  /*1050*/  IMAD.HI.U32 R6, R11, R2, RZ ;  /* 0x000000020b067227 */ /* 0x000fe200078e00ff */
[----:B------:R-:W-:-:S03]  /*1060*/  @P0 SHF.R.U32.HI R12, RZ, R3, R14 ;  /* 0x00000003ff0c0219 */ /* 0x000fc6000001160e */
[----:B------:R-:W-:Y:S01]  /*1070*/  IMAD R13, R4, R13, R20 ;  /* 0x0000000d040d7224 */ /* 0x000fe200078e0214 */
[----:B------:R-:W-:Y:S01]  /*1080*/  @P0 SHF.R.U32.HI R11, RZ, R3, R6 ;  /* 0x00000003ff0b0219 */ /* 0x000fe20000011606 */
[----:B------:R-:W-:-:S04]  /*1090*/  IMAD R12, R12, R9, RZ ;  /* 0x000000090c0c7224 */ /* 0x000fc800078e02ff */
[----:B------:R-:W-:Y:S01]  /*10a0*/  IMAD R6, R11, R9, RZ ;  /* 0x000000090b067224 */ /* 0x000fe200078e02ff */
[----:B------:R-:W-:-:S04]  /*10b0*/  ISETP.GE.AND P1, PT, R5, R12, PT ;  /* 0x0000000c0500720c */ /* 0x000fc80003f26270 */
[----:B------:R-:W-:Y:S01]  /*10c0*/  ISETP.GE.OR P1, PT, R7, R6, P1 ;  /* 0x000000060700720c */ /* 0x000fe20000f26670 */
[----:B------:R-:W-:-:S05]  /*10d0*/  IMAD.HI.U32 R6, R5, R2, RZ ;  /* 0x0000000205067227 */ /* 0x000fca00078e00ff */
[----:B------:R-:W-:-:S04]  /*10e0*/  SHF.R.U32.HI R6, RZ, R3, R6 ;  /* 0x00000003ff067219 */ /* 0x000fc80000011606 */
[----:B------:R-:W-:-:S03]  /*10f0*/  SEL R6, R5, R6, !P0 ;  /* 0x0000000605067207 */ /* 0x000fc60004000000 */
[----:B------:R-:W-:Y:S01]  /*1100*/  @!P1 IMAD.HI.U32 R8, R7, R2, RZ ;  /* 0x0000000207089227 */ /* 0x000fe200078e00ff */
[----:B------:R-:W-:-:S04]  /*1110*/  IADD3 R2, PT, PT, -R6, RZ, RZ ;  /* 0x000000ff06027210 */ /* 0x000fc80007ffe1ff */
[----:B------:R-:W-:Y:S01]  /*1120*/  @!P1 SHF.R.U32.HI R8, RZ, R3, R8 ;  /* 0x00000003ff089219 */ /* 0x000fe20000011608 */
[----:B------:R-:W-:-:S03]  /*1130*/  IMAD R2, R9, R2, R5 ;  /* 0x0000000209027224 */ /* 0x000fc600078e0205 */
[----:B------:R-:W-:-:S05]  /*1140*/  @!P1 SEL R3, R7, R8, !P0 ;  /* 0x0000000807039207 */ /* 0x000fca0004000000 */
[--C-:B------:R-:W-:Y:S02]  /*1150*/  @!P1 IMAD.IADD R6, R6, 0x1, -R3.reuse ;  /* 0x0000000106069824 */ /* 0x100fe400078e0a03 */
[----:B------:R-:W-:Y:S01]  /*1160*/  @!P1 IMAD R3, R2, R11, R3 ;  /* 0x0000000b02039224 */ /* 0x000fe200078e0203 */
[----:B------:R-:W-:Y:S01]  /*1170*/  IADD3 R2, PT, PT, -R7, RZ, RZ ;  /* 0x000000ff07027210 */ /* 0x000fe20007ffe1ff */
[----:B------:R-:W-:Y:S02]  /*1180*/  @!P1 IMAD R5, R6, R9, R7 ;  /* 0x0000000906059224 */ /* 0x000fe400078e0207 */
[----:B------:R-:W-:Y:S02]  /*1190*/  @!P1 IMAD.MOV.U32 R7, RZ, RZ, R3 ;  /* 0x000000ffff079224 */ /* 0x000fe400078e0003 */
[----:B------:R-:W-:Y:S02]  /*11a0*/  IMAD R2, R10, R2, R21 ;  /* 0x000000020a027224 */ /* 0x000fe400078e0215 */
[----:B------:R-:W-:-:S02]  /*11b0*/  IMAD R20, R5, R4, R13 ;  /* 0x0000000405147224 */ /* 0x000fc400078e020d */
[----:B------:R-:W-:Y:S02]  /*11c0*/  IMAD R21, R7, R10, R2 ;  /* 0x0000000a07157224 */ /* 0x000fe400078e0202 */
.L_x_15:
[----:B------:R-:W1:Y:S01]  /*11d0*/  LDCU UR4, c[0x0][0xb30] ;  /* 0x00016600ff0477ac */ /* 0x000e620008000800 */
[----:B------:R-:W2:Y:S08]  /*11e0*/  S2UR UR37, SR_CgaCtaId ;  /* 0x00000000002579c3 */ /* 0x000eb00000008800 */
[----:B------:R-:W3:Y:S01]  /*11f0*/  LDC R40, c[0x0][0xb24] ;  /* 0x0002c900ff287b82 */ /* 0x000ee20000000800 */
[----:B-1----:R-:W-:-:S09]  /*1200*/  UISETP.NE.AND UP1, UPT, UR4, 0x1, UPT ;  /* 0x000000010400788c */ /* 0x002fd2000bf25270 */
[----:B--2---:R-:W-:Y:S05]  /*1210*/  BRA.U UP1, `(.L_x_16) ;  /* 0x0000000101407547 */ /* 0x004fea000b800000 */
[----:B------:R-:W1:Y:S08]  /*1220*/  LDC.64 R4, c[0x0][0xb10] ;  /* 0x0002c400ff047b82 */ /* 0x000e700000000a00 */
[----:B------:R-:W2:Y:S08]  /*1230*/  LDC.64 R2, c[0x0][0xb18] ;  /* 0x0002c600ff027b82 */ /* 0x000eb00000000a00 */
[----:B------:R-:W4:Y:S08]  /*1240*/  LDC R6, c[0x0][0xb20] ;  /* 0x0002c800ff067b82 */ /* 0x000f300000000800 */
[----:B------:R-:W3:Y:S01]  /*1250*/  LDC R8, c[0x0][0xb0c] ;  /* 0x0002c300ff087b82 */ /* 0x000ee20000000800 */
[----:B-1----:R-:W-:-:S05]  /*1260*/  IMAD.HI.U32 R4, R21, R4, RZ ;  /* 0x0000000415047227 */ /* 0x002fca00078e00ff */
[----:B------:R-:W-:Y:S01]  /*1270*/  SHF.R.U32.HI R4, RZ, R5, R4 ;  /* 0x00000005ff047219 */ /* 0x000fe20000011604 */
[----:B--2---:R-:W-:Y:S01]  /*1280*/  IMAD.HI.U32 R3, R20, R3, RZ ;  /* 0x0000000314037227 */ /* 0x004fe200078e00ff */
[----:B------:R-:W-:-:S04]  /*1290*/  ISETP.NE.AND P0, PT, R2, 0x1, PT ;  /* 0x000000010200780c */ /* 0x000fc80003f05270 */
[----:B----4-:R-:W-:-:S04]  /*12a0*/  SHF.R.U32.HI R3, RZ, R6, R3 ;  /* 0x00000006ff037219 */ /* 0x010fc80000011603 */
[----:B------:R-:W-:Y:S02]  /*12b0*/  SEL R3, R20, R3, !P0 ;  /* 0x0000000314037207 */ /* 0x000fe40004000000 */
[----:B---3--:R-:W-:-:S04]  /*12c0*/  ISETP.NE.AND P1, PT, R8, 0x1, PT ;  /* 0x000000010800780c */ /* 0x008fc80003f25270 */
[----:B------:R-:W-:-:S05]  /*12d0*/  SEL R4, R21, R4, !P1 ;  /* 0x0000000415047207 */ /* 0x000fca0004800000 */
[----:B------:R-:W-:Y:S02]  /*12e0*/  IMAD.IADD R5, R3, 0x1, -R4 ;  /* 0x0000000103057824 */ /* 0x000fe400078e0a04 */
[----:B------:R-:W-:Y:S02]  /*12f0*/  IMAD.IADD R3, R4, 0x1, -R3 ;  /* 0x0000000104037824 */ /* 0x000fe400078e0a03 */
[----:B------:R-:W-:Y:S02]  /*1300*/  IMAD R21, R5, R8, R21 ;  /* 0x0000000805157224 */ /* 0x000fe400078e0215 */
[----:B------:R-:W-:-:S07]  /*1310*/  IMAD R20, R3, R2, R20 ;  /* 0x0000000203147224 */ /* 0x000fce00078e0214 */
.L_x_16:
[----:B------:R-:W-:Y:S01]  /*1320*/  BAR.SYNC.DEFER_BLOCKING 0x0 ;  /* 0x0000000000007b1d */ /* 0x000fe20000010000 */
[----:B------:R-:W-:Y:S01]  /*1330*/  UISETP.NE.AND UP1, UPT, UR8, 0x2, UPT ;  /* 0x000000020800788c */ /* 0x000fe2000bf25270 */
[----:B------:R-:W-:Y:S02]  /*1340*/  ISETP.NE.OR P5, PT, R0, 0x2, !P5 ;  /* 0x000000020000780c */ /* 0x000fe40006fa5670 */
[----:B------:R-:W-:-:S06]  /*1350*/  LOP3.LUT R2, R108, 0x1f, RZ, 0xc0, !PT ;  /* 0x0000001f6c027812 */ /* 0x000fcc00078ec0ff */
[----:B------:R-:W-:Y:S05]  /*1360*/  BRA.U UP1, `(.L_x_17) ;  /* 0x0000001101607547 */ /* 0x000fea000b800000 */
[----:B------:R-:W1:Y:S01]  /*1370*/  LDCU UR13, c[0x0][0x38c] ;  /* 0x00007180ff0d77ac */ /* 0x000e620008000800 */
[----:B------:R-:W2:Y:S01]  /*1380*/  LDC R9, c[0x0][0x370] ;  /* 0x0000dc00ff097b82 */ /* 0x000ea20000000800 */
[----:B------:R-:W-:Y:S01]  /*1390*/  PLOP3.LUT P1, PT, PT, PT, UP2, 0x80, 0x8 ;  /* 0x000000000008781c */ /* 0x000fe20003f2f028 */
[----:B------:R-:W-:Y:S01]  /*13a0*/  HFMA2 R12, -RZ, RZ, 0, 0 ;  /* 0x00000000ff0c7431 */ /* 0x000fe200000001ff */
[----:B------:R-:W-:Y:S01]  /*13b0*/  ISETP.EQ.OR P4, PT, R2, RZ, P5 ;  /* 0x000000ff0200720c */ /* 0x000fe20002f82670 */
[----:B------:R-:W-:Y:S01]  /*13c0*/  IMAD.MOV.U32 R15, RZ, RZ, 0x1 ;  /* 0x00000001ff0f7424 */ /* 0x000fe200078e00ff */
[----:B------:R-:W-:Y:S01]  /*13d0*/  PLOP3.LUT P1, PT, P1, PT, PT, 0x8, 0x80 ;  /* 0x000000000080781c */ /* 0x000fe20000f2e170 */
[----:B------:R-:W-:Y:S01]  /*13e0*/  IMAD.MOV.U32 R14, RZ, RZ, RZ ;  /* 0x000000ffff0e7224 */ /* 0x000fe200078e00ff */
[----:B------:R-:W-:Y:S01]  /*13f0*/  MOV R8, 0x1 ;  /* 0x0000000100087802 */ /* 0x000fe20000000f00 */
[----:B------:R-:W4:Y:S01]  /*1400*/  LDC R0, c[0x0][0x374] ;  /* 0x0000dd00ff007b82 */ /* 0x000f220000000800 */
[----:B------:R-:W-:Y:S01]  /*1410*/  IMAD.MOV.U32 R10, RZ, RZ, RZ ;  /* 0x000000ffff0a7224 */ /* 0x000fe200078e00ff */
[----:B------:R-:W2:Y:S01]  /*1420*/  LDCU.64 UR22, c[0x0][0x348] ;  /* 0x00006900ff1677ac */ /* 0x000ea20008000a00 */
[----:B------:R-:W-:Y:S01]  /*1430*/  UMOV UR6, URZ ;  /* 0x000000ff00067c82 */ /* 0x000fe20008000000 */
[----:B-1----:R-:W-:-:S04]  /*1440*/  UIADD3 UR5, UPT, UPT, UR13, 0x3f, URZ ;  /* 0x0000003f0d057890 */ /* 0x002fc8000fffe0ff */
[----:B------:R-:W-:-:S04]  /*1450*/  USHF.R.S32.HI UR4, URZ, 0x1f, UR5 ;  /* 0x0000001fff047899 */ /* 0x000fc80008011405 */
[----:B------:R-:W-:-:S04]  /*1460*/  ULEA.HI UR4, UR4, UR5, URZ, 0x6 ;  /* 0x0000000504047291 */ /* 0x000fc8000f8f30ff */
[----:B------:R-:W-:Y:S02]  /*1470*/  USHF.R.S32.HI UR15, URZ, 0x6, UR4 ;  /* 0x00000006ff0f7899 */ /* 0x000fe40008011404 */
[----:B------:R-:W-:Y:S02]  /*1480*/  UIADD3 UR4, UPT, UPT, UR13, -0x1, URZ ;  /* 0xffffffff0d047890 */ /* 0x000fe4000fffe0ff */
[----:B------:R-:W-:Y:S02]  /*1490*/  UISETP.LT.U32.AND UP0, UPT, UR15, 0x4, UPT ;  /* 0x000000040f00788c */ /* 0x000fe4000bf01070 */
[----:B------:R-:W-:Y:S02]  /*14a0*/  UISETP.GE.U32.AND UP1, UPT, UR4, -0x7f, UPT ;  /* 0xffffff810400788c */ /* 0x000fe4000bf26070 */
[----:B------:R-:W-:Y:S02]  /*14b0*/  USEL UR14, UR15, 0x4, UP0 ;  /* 0x000000040f0e7887 */ /* 0x000fe40008000000 */
[----:B------:R-:W-:-:S02]  /*14c0*/  UIADD3 UR13, UPT, UPT, UR13, 0x7e, URZ ;  /* 0x0000007e0d0d7890 */ /* 0x000fc4000fffe0ff */
[----:B------:R-:W-:Y:S02]  /*14d0*/  UIADD3 UR5, UPT, UPT, UR14, -0x1, URZ ;  /* 0xffffffff0e057890 */ /* 0x000fe4000fffe0ff */
[----:B------:R-:W-:-:S03]  /*14e0*/  UIADD3 UR7, UPT, UPT, UR15, -UR14, URZ ;  /* 0x8000000e0f077290 */ /* 0x000fc6000fffe0ff */
[----:B------:R-:W-:-:S04]  /*14f0*/  @UP1 UIADD3 UR5, UPT, UPT, UR14, URZ, URZ ;  /* 0x000000ff0e051290 */ /* 0x000fc8000fffe0ff */
[----:B--2---:R-:W-:-:S12]  /*1500*/  UIADD3 UR5, UPT, UPT, UR5, 0x1, URZ ;  /* 0x0000000105057890 */ /* 0x004fd8000fffe0ff */
.L_x_35:
[----:B------:R-:W-:Y:S01]  /*1510*/  UISETP.NE.AND UP0, UPT, UR37, URZ, UPT ;  /* 0x000000ff2500728c */ /* 0x000fe2000bf05270 */
[----:B------:R-:W1:Y:S08]  /*1520*/  S2UR UR37, SR_CgaCtaId ;  /* 0x00000000002579c3 */ /* 0x000e700000008800 */
[----:B------:R-:W-:Y:S05]  /*1530*/  BRA.U UP0, `(.L_x_18) ;  /* 0x0000000100347547 */ /* 0x000fea000b800000 */
[----:B------:R-:W2:Y:S01]  /*1540*/  S2R R2, SR_CgaCtaId ;  /* 0x0000000000027919 */ /* 0x000ea20000008800 */
[----:B------:R-:W-:-:S04]  /*1550*/  MOV R3, 0x400 ;  /* 0x0000040000037802 */ /* 0x000fc80000000f00 */
[----:B--2---:R-:W-:Y:S02]  /*1560*/  LEA R3, R2, R3, 0x18 ;  /* 0x0000000302037211 */ /* 0x004fe400078ec0ff */
[----:B------:R-:W-:-:S03]  /*1570*/  SHF.L.U32 R2, R8, 0x1f, RZ ;  /* 0x0000001f08027819 */ /* 0x000fc600000006ff */
[----:B------:R-:W-:-:S04]  /*1580*/  IMAD R3, R10, 0x8, R3 ;  /* 0x000000080a037824 */ /* 0x000fc800078e0203 */
[----:B------:R-:W2:Y:S02]  /*1590*/  SYNCS.PHASECHK.TRANS64.TRYWAIT P0, [R3+URZ+0xe0], R2 ;  /* 0x0000e002030075a7 */ /* 0x000ea400080011ff */
[----:B--2---:R-:W-:Y:S05]  /*15a0*/  @!P0 BRA `(.L_x_19) ;  /* 0x0000005800c48947 */ /* 0x004fea0003800000 */
.L_x_105:
[----:B------:R-:W-:Y:S01]  /*15b0*/  VIADD R10, R10, 0x1 ;  /* 0x000000010a0a7836 */ /* 0x000fe20000000000 */
[----:B------:R2:W-:Y:S04]  /*15c0*/  SYNCS.ARRIVE.TRANS64.A1T0 RZ, [R3+URZ+0xd0], RZ ;  /* 0x0000d0ff03ff79a7 */ /* 0x0005e800081000ff */
[----:B------:R-:W-:-:S04]  /*15d0*/  ISETP.NE.AND P0, PT, R10, 0x2, PT ;  /* 0x000000020a00780c */ /* 0x000fc80003f05270 */
[----:B------:R-:W-:Y:S02]  /*15e0*/  SEL R10, R10, RZ, P0 ;  /* 0x000000ff0a0a7207 */ /* 0x000fe40000000000 */
[----:B--2---:R-:W-:-:S04]  /*15f0*/  SEL R3, RZ, 0x1, P0 ;  /* 0x00000001ff037807 */ /* 0x004fc80000000000 */
[----:B------:R-:W-:-:S07]  /*1600*/  LOP3.LUT R8, R8, R3, RZ, 0x3c, !PT ;  /* 0x0000000308087212 */ /* 0x000fce00078e3cff */
.L_x_18:
[----:B------:R-:W-:Y:S01]  /*1610*/  UMOV UR4, 0x400 ;  /* 0x0000040000047882 */ /* 0x000fe20000000000 */
[----:B------:R-:W-:Y:S01]  /*1620*/  SHF.L.U32 R2, R15, 0x1f, RZ ;  /* 0x0000001f0f027819 */ /* 0x000fe200000006ff */
[----:B-1----:R-:W-:Y:S01]  /*1630*/  ULEA UR4, UR37, UR4, 0x18 ;  /* 0x0000000425047291 */ /* 0x002fe2000f8ec0ff */
[----:B------:R-:W-:Y:S01]  /*1640*/  R2UR UR35, R21 ;  /* 0x00000000152372ca */ /* 0x000fe200000e0000 */
[----:B------:R-:W-:Y:S01]  /*1650*/  UISETP.GE.U32.AND UP0, UPT, UR13, 0x7f, UPT ;  /* 0x0000007f0d00788c */ /* 0x000fe2000bf06070 */
[----:B------:R-:W-:Y:S01]  /*1660*/  R2UR UR11, R20 ;  /* 0x00000000140b72ca */ /* 0x000fe200000e0000 */
[----:B------:R-:W-:Y:S01]  /*1670*/  ULEA UR8, UR6, UR4, 0x3 ;  /* 0x0000000406087291 */ /* 0x000fe2000f8e18ff */
[----:B------:R-:W-:-:S08]  /*1680*/  UMOV UR24, URZ ;  /* 0x000000ff00187c82 */ /* 0x000fd00008000000 */
[----:B------:R1:W2:Y:S01]  /*1690*/  SYNCS.PHASECHK.TRANS64.TRYWAIT P0, [UR8+0x20], R2 ;  /* 0x00002002ff0075a7 */ /* 0x0002a20008001108 */
[----:B------:R-:W-:Y:S02]  /*16a0*/  USHF.L.U32 UR35, UR35, 0x6, URZ ;  /* 0x0000000623237899 */ /* 0x000fe400080006ff */
[----:B------:R-:W-:Y:S01]  /*16b0*/  USHF.L.U32 UR11, UR11, 0x7, URZ ;  /* 0x000000070b0b7899 */ /* 0x000fe200080006ff */
[----:B------:R-:W-:Y:S11]  /*16c0*/  BRA.U !UP0, `(.L_x_20) ;  /* 0x0000000108a87547 */ /* 0x000ff6000b800000 */
[----:B------:R-:W-:Y:S01]  /*16d0*/  UMOV UR16, URZ ;  /* 0x000000ff00107c82 */ /* 0x000fe20008000000 */
[----:B------:R-:W-:-:S05]  /*16e0*/  UMOV UR17, UR6 ;  /* 0x0000000600117c82 */ /* 0x000fca0008000000 */
.L_x_25:
[----:B-1----:R-:W-:Y:S01]  /*16f0*/  ULEA UR33, UR17, UR4, 0x3 ;  /* 0x0000000411217291 */ /* 0x002fe2000f8e18ff */
[----:B--2---:R-:W-:Y:S01]  /*1700*/  @!P5 MOV R3, 0x3000 ;  /* 0x000030000003d802 */ /* 0x004fe20000000f00 */
[----:B--2---:R-:W-:Y:S10]  /*1710*/  @P0 BRA `(.L_x_21) ;  /* 0x00000000000c0947 */ /* 0x004ff40003800000 */
[----:B------:R-:W-:-:S04]  /*1720*/  SHF.L.U32 R5, R15, 0x1f, RZ ;  /* 0x0000001f0f057819 */ /* 0x000fc800000006ff */
[----:B------:R-:W2:Y:S02]  /*1730*/  SYNCS.PHASECHK.TRANS64.TRYWAIT P0, [UR33+0x20], R5 ;  /* 0x00002005ff0075a7 */ /* 0x000ea40008001121 */
[----:B--2---:R-:W-:Y:S05]  /*1740*/  @!P0 BRA `(.L_x_22) ;  /* 0x0000005800708947 */ /* 0x004fea0003800000 */
.L_x_21:
[----:B------:R2:W-:Y:S01]  /*1750*/  @!P5 SYNCS.ARRIVE.TRANS64 RZ, [UR33], R3 ;  /* 0x00000003ffffd9a7 */ /* 0x0005e20008000021 */
[----:B------:R-:W-:Y:S04]  /*1760*/  BSSY.RECONVERGENT B0, `(.L_x_23) ;  /* 0x0000003000007945 */ /* 0x000fe80003800200 */
[----:B------:R-:W-:Y:S05]  /*1770*/  @P4 BRA `(.L_x_24) ;  /* 0x0000000000044947 */ /* 0x000fea0003800000 */
[----:B------:R-:W-:Y:S05]  /*1780*/  BPT.TRAP 0x1 ;  /* 0x000000040000795c */ /* 0x000fea0000300000 */
.L_x_24:
[----:B------:R-:W-:Y:S05]  /*1790*/  BSYNC.RECONVERGENT B0 ;  /* 0x0000000000007941 */ /* 0x000fea0003800200 */
.L_x_23:
[----:B------:R-:W-:Y:S02]  /*17a0*/  UIADD3 UR6, UPT, UPT, UR17, 0x1, URZ ;  /* 0x0000000111067890 */ /* 0x000fe4000fffe0ff */
[----:B------:R-:W-:Y:S02]  /*17b0*/  ULEA UR32, UR17, UR4, 0xc ;  /* 0x0000000411207291 */ /* 0x000fe4000f8e60ff */
[----:B------:R-:W-:Y:S02]  /*17c0*/  UISETP.NE.AND UP0, UPT, UR6, 0x4, UPT ;  /* 0x000000040600788c */ /* 0x000fe4000bf05270 */
[----:B------:R-:W-:Y:S02]  /*17d0*/  UIADD3 UR26, UP1, UPT, UR22, 0x80, URZ ;  /* 0x00000080161a7890 */ /* 0x000fe4000ff3e0ff */
[----:B------:R-:W-:Y:S02]  /*17e0*/  USEL UR9, URZ, 0x1, UP0 ;  /* 0x00000001ff097887 */ /* 0x000fe40008000000 */
[----:B------:R-:W-:-:S02]  /*17f0*/  USEL UR6, UR6, URZ, UP0 ;  /* 0x000000ff06067287 */ /* 0x000fc40008000000 */
[----:B------:R-:W-:Y:S02]  /*1800*/  UIADD3 UR20, UP0, UPT, UR22, 0x180, URZ ;  /* 0x0000018016147890 */ /* 0x000fe4000ff1e0ff */
[----:B------:R-:W-:Y:S01]  /*1810*/  ULEA UR8, UR6, UR4, 0x3 ;  /* 0x0000000406087291 */ /* 0x000fe2000f8e18ff */
[----:B------:R-:W-:Y:S01]  /*1820*/  LOP3.LUT R15, R15, UR9, RZ, 0x3c, !PT ;  /* 0x000000090f0f7c12 */ /* 0x000fe2000f8e3cff */
[----:B------:R-:W-:Y:S02]  /*1830*/  USHF.L.U32 UR34, UR16, 0x6, URZ ;  /* 0x0000000610227899 */ /* 0x000fe400080006ff */
[----:B------:R-:W-:Y:S01]  /*1840*/  UIADD3.X UR27, UPT, UPT, URZ, UR23, URZ, UP1, !UPT ;  /* 0x00000017ff1b7290 */ /* 0x000fe20008ffe4ff */
[----:B-1----:R-:W-:Y:S01]  /*1850*/  SHF.L.U32 R2, R15, 0x1f, RZ ;  /* 0x0000001f0f027819 */ /* 0x002fe200000006ff */
[----:B------:R-:W-:Y:S02]  /*1860*/  UIADD3 UR32, UPT, UPT, UR32, 0x4400, URZ ;  /* 0x0000440020207890 */ /* 0x000fe4000fffe0ff */
[----:B------:R-:W-:Y:S01]  /*1870*/  UIADD3.X UR21, UPT, UPT, URZ, UR23, URZ, UP0, !UPT ;  /* 0x00000017ff157290 */ /* 0x000fe200087fe4ff */
[----:B------:R1:W1:Y:S01]  /*1880*/  SYNCS.PHASECHK.TRANS64.TRYWAIT P0, [UR8+0x20], R2 ;  /* 0x00002002ff0075a7 */ /* 0x0002620008001108 */
[----:B------:R-:W-:Y:S01]  /*1890*/  ULEA UR8, UR17, UR4, 0xd ;  /* 0x0000000411087291 */ /* 0x000fe2000f8e68ff */
[----:B------:R-:W-:Y:S01]  /*18a0*/  UMOV UR18, 0x0 ;  /* 0x0000000000127882 */ /* 0x000fe20000000000 */
[----:B------:R-:W-:-:S02]  /*18b0*/  UMOV UR19, 0x10000000 ;  /* 0x1000000000137882 */ /* 0x000fc40000000000 */
[----:B------:R-:W-:Y:S01]  /*18c0*/  UIADD3 UR8, UPT, UPT, UR8, 0x8400, URZ ;  /* 0x0000840008087890 */ /* 0x000fe2000fffe0ff */
[----:B------:R1:W-:Y:S01]  /*18d0*/  UTMALDG.3D [UR32], [UR26], desc[UR18] ;  /* 0x000012201a0075b4 */ /* 0x0003e20008011000 */
[----:B------:R-:W-:Y:S01]  /*18e0*/  UMOV UR12, UR36 ;  /* 0x00000024000c7c82 */ /* 0x000fe20008000000 */
[----:B------:R-:W-:Y:S01]  /*18f0*/  UMOV UR9, UR33 ;  /* 0x0000002100097c82 */ /* 0x000fe20008000000 */
[----:B------:R-:W-:Y:S01]  /*1900*/  UMOV UR10, UR34 ;  /* 0x00000022000a7c82 */ /* 0x000fe20008000000 */
[----:B------:R-:W-:Y:S01]  /*1910*/  UIADD3 UR16, UPT, UPT, UR16, 0x1, URZ ;  /* 0x0000000110107890 */ /* 0x000fe2000fffe0ff */
[----:B------:R-:W-:Y:S01]  /*1920*/  UMOV UR24, UR5 ;  /* 0x0000000500187c82 */ /* 0x000fe20008000000 */
[----:B------:R-:W-:Y:S02]  /*1930*/  UMOV UR17, UR6 ;  /* 0x0000000600117c82 */ /* 0x000fe40008000000 */
[----:B------:R1:W-:Y:S01]  /*1940*/  UTMALDG.3D [UR8], [UR20], desc[UR18] ;  /* 0x00001208140075b4 */ /* 0x0003e20008011000 */
[----:B------:R-:W-:-:S09]  /*1950*/  UISETP.NE.AND UP0, UPT, UR16, UR5, UPT ;  /* 0x000000051000728c */ /* 0x000fd2000bf05270 */
[----:B------:R-:W-:Y:S05]  /*1960*/  BRA.U UP0, `(.L_x_25) ;  /* 0xfffffffd00607547 */ /* 0x000fea000b83ffff */
.L_x_20:
[----:B-1----:R-:W-:Y:S01]  /*1970*/  ULEA UR8, UR6, UR4, 0x3 ;  /* 0x0000000406087291 */ /* 0x002fe2000f8e18ff */
[----:B------:R-:W-:Y:S01]  /*1980*/  SHF.L.U32 R2, R15, 0x1f, RZ ;  /* 0x0000001f0f027819 */ /* 0x000fe200000006ff */
[----:B------:R-:W-:Y:S01]  /*1990*/  @!P1 SYNCS.ARRIVE.TRANS64.A1T0 RZ, [UR4+0x68], RZ ;  /* 0x000068ffffff99a7 */ /* 0x000fe20008100004 */
[----:B------:R-:W-:-:S06]  /*19a0*/  UISETP.GT.AND UP0, UPT, UR15, UR14, UPT ;  /* 0x0000000e0f00728c */ /* 0x000fcc000bf04270 */
[----:B--2---:R1:W2:Y:S03]  /*19b0*/  SYNCS.PHASECHK.TRANS64.TRYWAIT P0, [UR8+0x20], R2 ;  /* 0x00002002ff0075a7 */ /* 0x0042a60008001108 */
[----:B------:R-:W-:Y:S05]  /*19c0*/  BRA.U !UP0, `(.L_x_26) ;  /* 0x0000000108ac7547 */ /* 0x000fea000b800000 */
[----:B------:R-:W-:Y:S01]  /*19d0*/  UIADD3 UR21, UPT, UPT, UR7, UR24, URZ ;  /* 0x0000001807157290 */ /* 0x000fe2000fffe0ff */
[----:B------:R-:W-:-:S11]  /*19e0*/  UMOV UR25, UR6 ;  /* 0x0000000600197c82 */ /* 0x000fd60008000000 */
.L_x_31:
[----:B-1----:R-:W-:Y:S01]  /*19f0*/  ULEA UR17, UR25, UR4, 0x3 ;  /* 0x0000000419117291 */ /* 0x002fe2000f8e18ff */
[----:B--2---:R-:W-:Y:S01]  /*1a00*/  @!P5 MOV R3, 0x3000 ;  /* 0x000030000003d802 */ /* 0x004fe20000000f00 */
[----:B--2---:R-:W-:Y:S10]  /*1a10*/  @P0 BRA `(.L_x_27) ;  /* 0x00000000000c0947 */ /* 0x004ff40003800000 */
[----:B------:R-:W-:-:S04]  /*1a20*/  SHF.L.U32 R5, R15, 0x1f, RZ ;  /* 0x0000001f0f057819 */ /* 0x000fc800000006ff */
[----:B------:R-:W2:Y:S02]  /*1a30*/  SYNCS.PHASECHK.TRANS64.TRYWAIT P0, [UR17+0x20], R5 ;  /* 0x00002005ff0075a7 */ /* 0x000ea40008001111 */
[----:B--2---:R-:W-:Y:S05]  /*1a40*/  @!P0 BRA `(.L_x_28) ;  /* 0x0000005400c88947 */ /* 0x004fea0003800000 */
.L_x_27:
[----:B------:R2:W-:Y:S01]  /*1a50*/  @!P5 SYNCS.ARRIVE.TRANS64 RZ, [UR17], R3 ;  /* 0x00000003ffffd9a7 */ /* 0x0005e20008000011 */
[----:B------:R-:W-:Y:S04]  /*1a60*/  BSSY.RECONVERGENT B0, `(.L_x_29) ;  /* 0x0000003000007945 */ /* 0x000fe80003800200 */
[----:B------:R-:W-:Y:S05]  /*1a70*/  @P4 BRA `(.L_x_30) ;  /* 0x0000000000044947 */ /* 0x000fea0003800000 */
[----:B------:R-:W-:Y:S05]  /*1a80*/  BPT.TRAP 0x1 ;  /* 0x000000040000795c */ /* 0x000fea0000300000 */
.L_x_30:
[----:B------:R-:W-:Y:S05]  /*1a90*/  BSYNC.RECONVERGENT B0 ;  /* 0x0000000000007941 */ /* 0x000fea0003800200 */
.L_x_29:
        /* <DEDUP_REMOVED lines=10> */
[----:B------:R-:W-:Y:S01]  /*1b40*/  UIADD3 UR16, UPT, UPT, UR16, 0x4400, URZ ;  /* 0x0000440010107890 */ /* 0x000fe2000fffe0ff */
[----:B-1----:R-:W-:Y:S01]  /*1b50*/  SHF.L.U32 R2, R15, 0x1f, RZ ;  /* 0x0000001f0f027819 */ /* 0x002fe200000006ff */
[----:B------:R-:W-:Y:S02]  /*1b60*/  UIADD3.X UR31, UPT, UPT, URZ, UR23, URZ, UP1, !UPT ;  /* 0x00000017ff1f7290 */ /* 0x000fe40008ffe4ff */
[----:B------:R-:W-:Y:S01]  /*1b70*/  UIADD3.X UR29, UPT, UPT, URZ, UR23, URZ, UP0, !UPT ;  /* 0x00000017ff1d7290 */ /* 0x000fe200087fe4ff */
[----:B------:R1:W1:Y:S01]  /*1b80*/  SYNCS.PHASECHK.TRANS64.TRYWAIT P0, [UR8+0x20], R2 ;  /* 0x00002002ff0075a7 */ /* 0x0002620008001108 */
[----:B------:R-:W-:Y:S01]  /*1b90*/  ULEA UR8, UR25, UR4, 0xd ;  /* 0x0000000419087291 */ /* 0x000fe2000f8e68ff */
[----:B------:R-:W-:Y:S01]  /*1ba0*/  UMOV UR26, 0x0 ;  /* 0x00000000001a7882 */ /* 0x000fe20000000000 */
[----:B------:R-:W-:-:S02]  /*1bb0*/  UMOV UR27, 0x10000000 ;  /* 0x10000000001b7882 */ /* 0x000fc40000000000 */
[----:B------:R-:W-:Y:S01]  /*1bc0*/  UIADD3 UR8, UPT, UPT, UR8, 0x8400, URZ ;  /* 0x0000840008087890 */ /* 0x000fe2000fffe0ff */
[----:B------:R-:W-:Y:S01]  /*1bd0*/  UMOV UR19, UR35 ;  /* 0x0000002300137c82 */ /* 0x000fe20008000000 */
[----:B------:R-:W-:Y:S01]  /*1be0*/  UMOV UR20, UR36 ;  /* 0x0000002400147c82 */ /* 0x000fe20008000000 */
[----:B------:R-:W-:Y:S01]  /*1bf0*/  UMOV UR12, UR36 ;  /* 0x00000024000c7c82 */ /* 0x000fe20008000000 */
[----:B------:R-:W-:Y:S01]  /*1c00*/  UMOV UR9, UR17 ;  /* 0x0000001100097c82 */ /* 0x000fe20008000000 */
[----:B------:R-:W-:Y:S01]  /*1c10*/  UMOV UR10, UR18 ;  /* 0x00000012000a7c82 */ /* 0x000fe20008000000 */
[----:B------:R1:W-:Y:S01]  /*1c20*/  UTMALDG.3D [UR16], [UR30], desc[UR26] ;  /* 0x00001a101e0075b4 */ /* 0x0003e20008011000 */
[----:B------:R-:W-:Y:S01]  /*1c30*/  UIADD3 UR24, UPT, UPT, UR24, 0x1, URZ ;  /* 0x0000000118187890 */ /* 0x000fe2000fffe0ff */
[----:B------:R-:W-:-:S03]  /*1c40*/  UMOV UR25, UR6 ;  /* 0x0000000600197c82 */ /* 0x000fc60008000000 */
[----:B------:R-:W-:Y:S01]  /*1c50*/  UISETP.NE.AND UP0, UPT, UR24, UR21, UPT ;  /* 0x000000151800728c */ /* 0x000fe2000bf05270 */
[----:B------:R1:W-:Y:S08]  /*1c60*/  UTMALDG.3D [UR8], [UR28], desc[UR26] ;  /* 0x00001a081c0075b4 */ /* 0x0003f00008011000 */
[----:B------:R-:W-:Y:S05]  /*1c70*/  BRA.U UP0, `(.L_x_31) ;  /* 0xfffffffd005c7547 */ /* 0x000fea000b83ffff */
.L_x_26:
[----:B-1----:R-:W-:Y:S01]  /*1c80*/  LEA R2, R14, UR4, 0x3 ;  /* 0x000000040e027c11 */ /* 0x002fe2000f8e18ff */
[----:B------:R-:W-:Y:S01]  /*1c90*/  NOP ;  /* 0x0000000000007918 */ /* 0x000fe20000000000 */
[----:B--2---:R-:W-:Y:S02]  /*1ca0*/  SHF.L.U32 R3, R12, 0x1f, RZ ;  /* 0x0000001f0c037819 */ /* 0x004fe400000006ff */
[----:B------:R-:W-:Y:S02]  /*1cb0*/  LEA R4, R14, UR4, 0x4 ;  /* 0x000000040e047c11 */ /* 0x000fe4000f8e20ff */
[----:B------:R-:W1:Y:S02]  /*1cc0*/  SYNCS.PHASECHK.TRANS64.TRYWAIT P0, [R2+URZ+0x70], R3 ;  /* 0x00007003020075a7 */ /* 0x000e6400080011ff */
[----:B-1----:R-:W-:Y:S05]  /*1cd0*/  @!P0 BRA `(.L_x_32) ;  /* 0x00000054003c8947 */ /* 0x002fea0003800000 */
.L_x_108:
[----:B------:R-:W2:Y:S01]  /*1ce0*/  LDS.128 R4, [R4+0x100] ;  /* 0x0001000004047984 */ /* 0x000ea20000000c00 */
[----:B---3--:R-:W-:Y:S01]  /*1cf0*/  ISETP.GE.AND P0, PT, R40, 0x1, PT ;  /* 0x000000012800780c */ /* 0x008fe20003f06270 */
[----:B-1----:R-:W-:Y:S01]  /*1d00*/  VIADD R2, R2, 0x80 ;  /* 0x0000008002027836 */ /* 0x002fe20000000000 */
[----:B------:R-:W-:Y:S01]  /*1d10*/  @!PT LDS RZ, [RZ] ;  /* 0x00000000fffff984 */ /* 0x000fe20000000800 */
[----:B------:R-:W-:Y:S01]  /*1d20*/  @!PT LDS RZ, [RZ] ;  /* 0x00000000fffff984 */ /* 0x000fe20000000800 */
[----:B------:R-:W-:Y:S01]  /*1d30*/  @!PT LDS RZ, [RZ] ;  /* 0x00000000fffff984 */ /* 0x000fe20000000800 */
[----:B------:R-:W-:Y:S01]  /*1d40*/  @!PT LDS RZ, [RZ] ;  /* 0x00000000fffff984 */ /* 0x000fe20000000800 */
[----:B------:R1:W-:Y:S06]  /*1d50*/  MEMBAR.ALL.CTA ;  /* 0x0000000000007992 */ /* 0x0003ec0000008000 */
[----:B-1----:R-:W1:Y:S01]  /*1d60*/  FENCE.VIEW.ASYNC.S ;  /* 0x00000000000073c6 */ /* 0x002e620000000000 */
[----:B------:R-:W-:-:S04]  /*1d70*/  PRMT R2, RZ, 0x654, R2 ;  /* 0x00000654ff027816 */ /* 0x000fc80000000002 */
[----:B-1----:R1:W-:Y:S01]  /*1d80*/  SYNCS.ARRIVE.TRANS64.RED.A1T0 RZ, [R2+URZ], RZ ;  /* 0x000000ff02ff79a7 */ /* 0x0023e200081004ff */
[----:B--2---:R-:W-:-:S13]  /*1d90*/  LOP3.LUT P2, RZ, R6, 0x1, RZ, 0xc0, !PT ;  /* 0x0000000106ff7812 */ /* 0x004fda000784c0ff */
[----:B------:R-:W-:Y:S01]  /*1da0*/  @P2 SHF.R.U32.HI R3, RZ, 0x10, R5 ;  /* 0x00000010ff032819 */ /* 0x000fe20000011605 */
[----:B------:R-:W-:Y:S01]  /*1db0*/  VOTEU.ANY UP0, P2 ;  /* 0x0000000000ff7886 */ /* 0x000fe20001000100 */
[----:B------:R-:W-:Y:S02]  /*1dc0*/  @P2 MOV R13, R4 ;  /* 0x00000004000d2202 */ /* 0x000fe40000000f00 */
[----:B------:R-:W-:Y:S02]  /*1dd0*/  @P2 R2UR.BROADCAST UR8, R3 ;  /* 0x00000000030822ca */ /* 0x000fe400008e0000 */
[----:B------:R-:W-:-:S11]  /*1de0*/  @P2 LOP3.LUT R11, R5, 0xffff, RZ, 0xc0, !PT ;  /* 0x0000ffff050b2812 */ /* 0x000fd600078ec0ff */
[----:B------:R-:W-:Y:S01]  /*1df0*/  @UP0 UMOV UR36, UR8 ;  /* 0x0000000800240c82 */ /* 0x000fe20008000000 */
[----:B-1----:R-:W-:Y:S05]  /*1e00*/  @!P0 BRA `(.L_x_33) ;  /* 0x0000000000b88947 */ /* 0x002fea0003800000 */
[----:B------:R-:W4:Y:S01]  /*1e10*/  LDC.64 R4, c[0x0][0xb18] ;  /* 0x0002c600ff047b82 */ /* 0x000f220000000a00 */
[----:B------:R-:W-:-:S07]  /*1e20*/  ISETP.NE.AND P3, PT, R40, 0x1, PT ;  /* 0x000000012800780c */ /* 0x000fce0003f65270 */
[----:B------:R-:W1:Y:S08]  /*1e30*/  LDC.64 R6, c[0x0][0xb10] ;  /* 0x0002c400ff067b82 */ /* 0x000e700000000a00 */
[----:B------:R-:W2:Y:S08]  /*1e40*/  LDC R16, c[0x0][0xb20] ;  /* 0x0002c800ff107b82 */ /* 0x000eb00000000800 */
[----:B------:R-:W3:Y:S01]  /*1e50*/  LDC R18, c[0x0][0xb0c] ;  /* 0x0002c300ff127b82 */ /* 0x000ee20000000800 */
[----:B----4-:R-:W-:Y:S01]  /*1e60*/  IMAD.HI.U32 R17, R0, R5, RZ ;  /* 0x0000000500117227 */ /* 0x010fe200078e00ff */
[----:B------:R-:W-:-:S03]  /*1e70*/  ISETP.NE.AND P0, PT, R4, 0x1, PT ;  /* 0x000000010400780c */ /* 0x000fc60003f05270 */
[----:B------:R-:W-:-:S03]  /*1e80*/  IMAD.HI.U32 R5, R11, R5, RZ ;  /* 0x000000050b057227 */ /* 0x000fc600078e00ff */
[----:B------:R-:W4:Y:S01]  /*1e90*/  LDC.64 R2, c[0x0][0xb28] ;  /* 0x0002ca00ff027b82 */ /* 0x000f220000000a00 */
[----:B-1----:R-:W-:-:S04]  /*1ea0*/  IMAD.HI.U32 R20, R9, R6, RZ ;  /* 0x0000000609147227 */ /* 0x002fc800078e00ff */
[----:B------:R-:W-:Y:S01]  /*1eb0*/  IMAD.HI.U32 R22, R13, R6, RZ ;  /* 0x000000060d167227 */ /* 0x000fe200078e00ff */
[----:B------:R-:W-:Y:S02]  /*1ec0*/  SHF.R.U32.HI R20, RZ, R7, R20 ;  /* 0x00000007ff147219 */ /* 0x000fe40000011614 */
[-C--:B--2---:R-:W-:Y:S02]  /*1ed0*/  SHF.R.U32.HI R17, RZ, R16.reuse, R17 ;  /* 0x00000010ff117219 */ /* 0x084fe40000011611 */
[----:B------:R-:W-:Y:S02]  /*1ee0*/  SHF.R.U32.HI R16, RZ, R16, R5 ;  /* 0x00000010ff107219 */ /* 0x000fe40000011605 */
[----:B------:R-:W-:Y:S02]  /*1ef0*/  SEL R17, R0, R17, !P0 ;  /* 0x0000001100117207 */ /* 0x000fe40004000000 */
[----:B------:R-:W-:Y:S02]  /*1f00*/  SHF.R.U32.HI R22, RZ, R7, R22 ;  /* 0x00000007ff167219 */ /* 0x000fe40000011616 */
[----:B---3--:R-:W-:-:S02]  /*1f10*/  ISETP.NE.AND P1, PT, R18, 0x1, PT ;  /* 0x000000011200780c */ /* 0x008fc40003f25270 */
[----:B------:R-:W-:Y:S02]  /*1f20*/  SEL R5, R11, R16, !P0 ;  /* 0x000000100b057207 */ /* 0x000fe40004000000 */
[----:B------:R-:W-:Y:S02]  /*1f30*/  SEL R19, R9, R20, !P1 ;  /* 0x0000001409137207 */ /* 0x000fe40004800000 */
[----:B------:R-:W-:Y:S01]  /*1f40*/  SEL R7, R13, R22, !P1 ;  /* 0x000000160d077207 */ /* 0x000fe20004800000 */
[----:B----4-:R-:W-:-:S04]  /*1f50*/  IMAD.HI.U32 R20, R17, R2, RZ ;  /* 0x0000000211147227 */ /* 0x010fc800078e00ff */
[----:B------:R-:W-:Y:S01]  /*1f60*/  IMAD.HI.U32 R6, R19, R2, RZ ;  /* 0x0000000213067227 */ /* 0x000fe200078e00ff */
[----:B------:R-:W-:-:S04]  /*1f70*/  @P3 SHF.R.U32.HI R17, RZ, R3, R20 ;  /* 0x00000003ff113219 */ /* 0x000fc80000011614 */
        /* <DEDUP_REMOVED lines=8> */
[----:B------:R-:W-:-:S04]  /*2000*/  @!P0 IMAD.HI.U32 R16, R7, R2, RZ ;  /* 0x0000000207108227 */ /* 0x000fc800078e00ff */
[----:B------:R-:W-:Y:S01]  /*2010*/  IMAD.MOV R2, RZ, RZ, -R6 ;  /* 0x000000ffff027224 */ /* 0x000fe200078e0a06 */
[----:B------:R-:W-:-:S03]  /*2020*/  @!P0 SHF.R.U32.HI R16, RZ, R3, R16 ;  /* 0x00000003ff108219 */ /* 0x000fc60000011610 */
[----:B------:R-:W-:Y:S01]  /*2030*/  IMAD R2, R40, R2, R5 ;  /* 0x0000000228027224 */ /* 0x000fe200078e0205 */
[----:B------:R-:W-:Y:S02]  /*2040*/  @!P0 SEL R3, R7, R16, !P3 ;  /* 0x0000001007038207 */ /* 0x000fe40005800000 */
[----:B------:R-:W-:-:S03]  /*2050*/  IADD3 R16, PT, PT, -R5, RZ, RZ ;  /* 0x000000ff05107210 */ /* 0x000fc60007ffe1ff */
[--C-:B------:R-:W-:Y:S02]  /*2060*/  @!P0 IMAD.IADD R6, R6, 0x1, -R3.reuse ;  /* 0x0000000106068824 */ /* 0x100fe400078e0a03 */
[----:B------:R-:W-:Y:S01]  /*2070*/  @!P0 IMAD R3, R2, R19, R3 ;  /* 0x0000001302038224 */ /* 0x000fe200078e0203 */
[----:B------:R-:W-:Y:S01]  /*2080*/  IADD3 R2, PT, PT, -R7, RZ, RZ ;  /* 0x000000ff07027210 */ /* 0x000fe20007ffe1ff */
[----:B------:R-:W-:Y:S02]  /*2090*/  @!P0 IMAD R5, R40, R6, R7 ;  /* 0x0000000628058224 */ /* 0x000fe400078e0207 */
[----:B------:R-:W-:Y:S02]  /*20a0*/  IMAD R11, R4, R16, R11 ;  /* 0x00000010040b7224 */ /* 0x000fe400078e020b */
[----:B------:R-:W-:Y:S02]  /*20b0*/  @!P0 IMAD.MOV.U32 R7, RZ, RZ, R3 ;  /* 0x000000ffff078224 */ /* 0x000fe400078e0003 */
[----:B------:R-:W-:-:S02]  /*20c0*/  IMAD R2, R18, R2, R13 ;  /* 0x0000000212027224 */ /* 0x000fc400078e020d */
[----:B------:R-:W-:Y:S02]  /*20d0*/  IMAD R11, R5, R4, R11 ;  /* 0x00000004050b7224 */ /* 0x000fe400078e020b */
[----:B------:R-:W-:Y:S02]  /*20e0*/  IMAD R13, R7, R18, R2 ;  /* 0x00000012070d7224 */ /* 0x000fe400078e0202 */
.L_x_33:
[----:B------:R-:W1:Y:S02]  /*20f0*/  LDCU UR8, c[0x0][0xb30] ;  /* 0x00016600ff0877ac */ /* 0x000e640008000800 */
[----:B-1----:R-:W-:-:S09]  /*2100*/  UISETP.NE.AND UP0, UPT, UR8, 0x1, UPT ;  /* 0x000000010800788c */ /* 0x002fd2000bf05270 */
[----:B------:R-:W-:Y:S05]  /*2110*/  BRA.U UP0, `(.L_x_34) ;  /* 0x0000000100407547 */ /* 0x000fea000b800000 */
[----:B------:R-:W1:Y:S08]  /*2120*/  LDC.64 R4, c[0x0][0xb10] ;  /* 0x0002c400ff047b82 */ /* 0x000e700000000a00 */
[----:B------:R-:W2:Y:S08]  /*2130*/  LDC.64 R2, c[0x0][0xb18] ;  /* 0x0002c600ff027b82 */ /* 0x000eb00000000a00 */
[----:B------:R-:W3:Y:S08]  /*2140*/  LDC R6, c[0x0][0xb20] ;  /* 0x0002c800ff067b82 */ /* 0x000ef00000000800 */
[----:B------:R-:W4:Y:S01]  /*2150*/  LDC R16, c[0x0][0xb0c] ;  /* 0x0002c300ff107b82 */ /* 0x000f220000000800 */
[----:B-1----:R-:W-:-:S05]  /*2160*/  IMAD.HI.U32 R4, R13, R4, RZ ;  /* 0x000000040d047227 */ /* 0x002fca00078e00ff */
[----:B------:R-:W-:Y:S01]  /*2170*/  SHF.R.U32.HI R4, RZ, R5, R4 ;  /* 0x00000005ff047219 */ /* 0x000fe20000011604 */
[----:B--2---:R-:W-:Y:S01]  /*2180*/  IMAD.HI.U32 R3, R11, R3, RZ ;  /* 0x000000030b037227 */ /* 0x004fe200078e00ff */
[----:B------:R-:W-:-:S04]  /*2190*/  ISETP.NE.AND P0, PT, R2, 0x1, PT ;  /* 0x000000010200780c */ /* 0x000fc80003f05270 */
[----:B---3--:R-:W-:-:S04]  /*21a0*/  SHF.R.U32.HI R6, RZ, R6, R3 ;  /* 0x00000006ff067219 */ /* 0x008fc80000011603 */
[----:B------:R-:W-:Y:S02]  /*21b0*/  SEL R3, R11, R6, !P0 ;  /* 0x000000060b037207 */ /* 0x000fe40004000000 */
[----:B----4-:R-:W-:-:S04]  /*21c0*/  ISETP.NE.AND P1, PT, R16, 0x1, PT ;  /* 0x000000011000780c */ /* 0x010fc80003f25270 */
[----:B------:R-:W-:-:S05]  /*21d0*/  SEL R4, R13, R4, !P1 ;  /* 0x000000040d047207 */ /* 0x000fca0004800000 */
[----:B------:R-:W-:Y:S02]  /*21e0*/  IMAD.IADD R5, R3, 0x1, -R4 ;  /* 0x0000000103057824 */ /* 0x000fe400078e0a04 */
[----:B------:R-:W-:Y:S02]  /*21f0*/  IMAD.IADD R3, R4, 0x1, -R3 ;  /* 0x0000000104037824 */ /* 0x000fe400078e0a03 */
[----:B------:R-:W-:Y:S02]  /*2200*/  IMAD R13, R5, R16, R13 ;  /* 0x00000010050d7224 */ /* 0x000fe400078e020d */
[----:B------:R-:W-:-:S07]  /*2210*/  IMAD R11, R3, R2, R11 ;  /* 0x00000002030b7224 */ /* 0x000fce00078e020b */
.L_x_34:
[----:B------:R-:W-:Y:S01]  /*2220*/  VIADD R14, R14, 0x1 ;  /* 0x000000010e0e7836 */ /* 0x000fe20000000000 */
[----:B------:R-:W-:Y:S01]  /*2230*/  PLOP3.LUT P1, PT, PT, PT, PT, 0x80, 0x8 ;  /* 0x000000000008781c */ /* 0x000fe20003f2f070 */
[----:B------:R-:W-:Y:S02]  /*2240*/  IMAD.IADD R21, R13, 0x1, R96 ;  /* 0x000000010d157824 */ /* 0x000fe400078e0260 */
[----:B------:R-:W-:Y:S01]  /*2250*/  IMAD.IADD R20, R11, 0x1, R94 ;  /* 0x000000010b147824 */ /* 0x000fe200078e025e */
[----:B------:R-:W-:-:S04]  /*2260*/  ISETP.NE.AND P0, PT, R14, 0x2, PT ;  /* 0x000000020e00780c */ /* 0x000fc80003f05270 */
[----:B------:R-:W-:Y:S02]  /*2270*/  SEL R3, RZ, 0x1, P0 ;  /* 0x00000001ff037807 */ /* 0x000fe40000000000 */
[----:B------:R-:W-:Y:S02]  /*2280*/  SEL R14, R14, RZ, P0 ;  /* 0x000000ff0e0e7207 */ /* 0x000fe40000000000 */
[----:B------:R-:W-:Y:S01]  /*2290*/  LOP3.LUT R12, R12, R3, RZ, 0x3c, !PT ;  /* 0x000000030c0c7212 */ /* 0x000fe200078e3cff */
[----:B------:R-:W-:Y:S06]  /*22a0*/  @P2 BRA `(.L_x_35) ;  /* 0xfffffff000982947 */ /* 0x000fec000383ffff */
[----:B------:R-:W-:Y:S01]  /*22b0*/  UIADD3 UR4, UPT, UPT, UR4, 0x20, URZ ;  /* 0x0000002004047890 */ /* 0x000fe2000fffe0ff */
[----:B------:R-:W-:-:S03]  /*22c0*/  SHF.L.U32 R3, R15, 0x1f, RZ ;  /* 0x0000001f0f037819 */ /* 0x000fc600000006ff */
[----:B------:R-:W-:-:S09]  /*22d0*/  ULEA UR5, UR6, UR4, 0x3 ;  /* 0x0000000406057291 */ /* 0x000fd2000f8e18ff */
[----:B------:R-:W1:Y:S02]  /*22e0*/  SYNCS.PHASECHK.TRANS64.TRYWAIT P0, [UR5], R3 ;  /* 0x00000003ff0075a7 */ /* 0x000e640008001105 */
[----:B-1----:R-:W-:Y:S05]  /*22f0*/  @!P0 BRA `(.L_x_36) ;  /* 0x0000004c00c88947 */ /* 0x002fea0003800000 */
.L_x_110:
[----:B------:R-:W-:-:S04]  /*2300*/  UIADD3 UR6, UPT, UPT, UR6, 0x1, URZ ;  /* 0x0000000106067890 */ /* 0x000fc8000fffe0ff */
[----:B------:R-:W-:-:S04]  /*2310*/  UISETP.NE.AND UP0, UPT, UR6, 0x4, UPT ;  /* 0x000000040600788c */ /* 0x000fc8000bf05270 */
[----:B------:R-:W-:Y:S02]  /*2320*/  USEL UR7, URZ, 0x1, UP0 ;  /* 0x00000001ff077887 */ /* 0x000fe40008000000 */
[----:B------:R-:W-:-:S04]  /*2330*/  USEL UR6, UR6, URZ, UP0 ;  /* 0x000000ff06067287 */ /* 0x000fc80008000000 */
[----:B------:R-:W-:Y:S01]  /*2340*/  ULEA UR5, UR6, UR4, 0x3 ;  /* 0x0000000406057291 */ /* 0x000fe2000f8e18ff */
[----:B------:R-:W-:-:S04]  /*2350*/  LOP3.LUT R2, R15, UR7, RZ, 0x3c, !PT ;  /* 0x000000070f027c12 */ /* 0x000fc8000f8e3cff */
[----:B-1----:R-:W-:-:S04]  /*2360*/  SHF.L.U32 R3, R2, 0x1f, RZ ;  /* 0x0000001f02037819 */ /* 0x002fc800000006ff */
[----:B------:R-:W1:Y:S02]  /*2370*/  SYNCS.PHASECHK.TRANS64.TRYWAIT P0, [UR5], R3 ;  /* 0x00000003ff0075a7 */ /* 0x000e640008001105 */
[----:B-1----:R-:W-:Y:S05]  /*2380*/  @!P0 BRA `(.L_x_37) ;  /* 0x0000004c00bc8947 */ /* 0x002fea0003800000 */
.L_x_112:
        /* <DEDUP_REMOVED lines=9> */
.L_x_114:
[----:B------:R-:W-:-:S04]  /*2420*/  UIADD3 UR6, UPT, UPT, UR6, 0x1, URZ ;  /* 0x0000000106067890 */ /* 0x000fc8000fffe0ff */
[----:B------:R-:W-:-:S04]  /*2430*/  UISETP.NE.AND UP0, UPT, UR6, 0x4, UPT ;  /* 0x000000040600788c */ /* 0x000fc8000bf05270 */
[----:B------:R-:W-:Y:S02]  /*2440*/  USEL UR5, URZ, 0x1, UP0 ;  /* 0x00000001ff057887 */ /* 0x000fe40008000000 */
[----:B------:R-:W-:-:S04]  /*2450*/  USEL UR6, UR6, URZ, UP0 ;  /* 0x000000ff06067287 */ /* 0x000fc80008000000 */
[----:B------:R-:W-:Y:S01]  /*2460*/  ULEA UR6, UR6, UR4, 0x3 ;  /* 0x0000000406067291 */ /* 0x000fe2000f8e18ff */
[----:B-1----:R-:W-:-:S04]  /*2470*/  LOP3.LUT R3, R2, UR5, RZ, 0x3c, !PT ;  /* 0x0000000502037c12 */ /* 0x002fc8000f8e3cff */
[----:B------:R-:W-:Y:S01]  /*2480*/  SHF.L.U32 R3, R3, 0x1f, RZ ;  /* 0x0000001f03037819 */ /* 0x000fe200000006ff */
[----:B----4-:R-:W-:-:S07]  /*2490*/  IMAD.U32 R0, RZ, RZ, UR6 ;  /* 0x00000006ff007e24 */ /* 0x010fce000f8e00ff */
.L_x_39:
[----:B-1----:R1:W2:Y:S02]  /*24a0*/  SYNCS.PHASECHK.TRANS64.TRYWAIT P0, [R0+URZ], R3 ;  /* 0x00000003000075a7 */ /* 0x0022a400080011ff */
[----:B--2---:R-:W-:Y:S05]  /*24b0*/  @!P0 NANOSLEEP.SYNCS 0x989680 ;  /* 0x009896800000895d */ /* 0x004fea0003900000 */
[----:B------:R-:W2:Y:S02]  /*24c0*/  @!P0 SYNCS.PHASECHK.TRANS64 P0, [R0+URZ], R3 ;  /* 0x00000003000085a7 */ /* 0x000ea400080010ff */
[----:B--2---:R-:W-:Y:S05]  /*24d0*/  @P0 EXIT ;  /* 0x000000000000094d */ /* 0x004fea0003800000 */
[----:B------:R-:W-:Y:S05]  /*24e0*/  BRA `(.L_x_39) ;  /* 0xfffffffc00ec7947 */ /* 0x000fea000383ffff */
.L_x_17:
[----:B------:R-:W-:-:S04]  /*24f0*/  UISETP.NE.AND UP1, UPT, UR37, URZ, UPT ;  /* 0x000000ff2500728c */ /* 0x000fc8000bf25270 */
[----:B------:R-:W-:-:S09]  /*2500*/  UISETP.NE.OR UP1, UPT, UR8, 0x1, UP1 ;  /* 0x000000010800788c */ /* 0x000fd20008f25670 */
[----:B------:R-:W-:Y:S05]  /*2510*/  BRA.U UP1, `(.L_x_40) ;  /* 0x0000000501487547 */ /* 0x000fea000b800000 */
[----:B------:R-:W-:Y:S01]  /*2520*/  ISETP.NE.AND P2, PT, R2, RZ, PT ;  /* 0x000000ff0200720c */ /* 0x000fe20003f45270 */
[----:B------:R-:W-:Y:S01]  /*2530*/  IMAD.MOV.U32 R12, RZ, RZ, 0x1 ;  /* 0x00000001ff0c7424 */ /* 0x000fe200078e00ff */
[----:B------:R-:W-:Y:S02]  /*2540*/  CS2R R10, SRZ ;  /* 0x00000000000a7805 */ /* 0x000fe4000001ff00 */
[----:B------:R-:W-:Y:S01]  /*2550*/  CS2R R8, SRZ ;  /* 0x0000000000087805 */ /* 0x000fe2000001ff00 */
[----:B------:R-:W-:Y:S01]  /*2560*/  UMOV UR4, 0x400 ;  /* 0x0000040000047882 */ /* 0x000fe20000000000 */
[----:B------:R-:W-:Y:S01]  /*2570*/  UMOV UR6, URZ ;  /* 0x000000ff00067c82 */ /* 0x000fe20008000000 */
[----:B------:R-:W-:-:S12]  /*2580*/  ULEA UR37, UR37, UR4, 0x18 ;  /* 0x0000000425257291 */ /* 0x000fd8000f8ec0ff */
.L_x_44:
[----:B------:R-:W-:Y:S02]  /*2590*/  LEA R0, R8, UR37, 0x3 ;  /* 0x0000002508007c11 */ /* 0x000fe4000f8e18ff */
[----:B------:R-:W-:-:S03]  /*25a0*/  SHF.L.U32 R5, R9, 0x1f, RZ ;  /* 0x0000001f09057819 */ /* 0x000fc600000006ff */
[----:B------:R-:W-:Y:S01]  /*25b0*/  VIADD R4, R0, 0xe0 ;  /* 0x000000e000047836 */ /* 0x000fe20000000000 */
[----:B------:R-:W1:Y:S02]  /*25c0*/  SYNCS.PHASECHK.TRANS64.TRYWAIT P0, [R0+URZ+0xd0], R5 ;  /* 0x0000d005000075a7 */ /* 0x000e6400080011ff */
[----:B-1----:R-:W-:Y:S05]  /*25d0*/  @!P0 BRA `(.L_x_41) ;  /* 0x0000004c00588947 */ /* 0x002fea0003800000 */
.L_x_115:
[----:B------:R-:W-:Y:S01]  /*25e0*/  ULEA UR5, UR6, UR37, 0x3 ;  /* 0x0000002506057291 */ /* 0x000fe2000f8e18ff */
[----:B------:R-:W-:Y:S02]  /*25f0*/  PRMT R4, RZ, 0x654, R4 ;  /* 0x00000654ff047816 */ /* 0x000fe40000000004 */
[----:B-1----:R-:W-:Y:S01]  /*2600*/  SHF.L.U32 R5, R12, 0x1f, RZ ;  /* 0x0000001f0c057819 */ /* 0x002fe200000006ff */
[----:B------:R-:W-:Y:S01]  /*2610*/  UIADD3 UR4, UPT, UPT, UR5, 0x70, URZ ;  /* 0x0000007005047890 */ /* 0x000fe2000fffe0ff */
[----:B------:R1:W-:Y:S05]  /*2620*/  SYNCS.ARRIVE.TRANS64.RED.A1T0 RZ, [R4+URZ], RZ ;  /* 0x000000ff04ff79a7 */ /* 0x0003ea00081004ff */
[----:B------:R-:W-:Y:S01]  /*2630*/  IMAD.U32 R7, RZ, RZ, UR4 ;  /* 0x00000004ff077e24 */ /* 0x000fe2000f8e00ff */
[----:B------:R-:W2:Y:S04]  /*2640*/  SYNCS.PHASECHK.TRANS64.TRYWAIT P0, [UR5+0x80], R5 ;  /* 0x00008005ff0075a7 */ /* 0x000ea80008001105 */
[----:B------:R-:W-:Y:S01]  /*2650*/  PRMT R6, R2, 0x654, R7 ;  /* 0x0000065402067816 */ /* 0x000fe20000000007 */
[----:B-1----:R-:W-:Y:S01]  /*2660*/  @!P2 IMAD.MOV.U32 R4, RZ, RZ, 0x10 ;  /* 0x00000010ff04a424 */ /* 0x002fe200078e00ff */
[----:B--2---:R-:W-:Y:S06]  /*2670*/  @!P0 BRA `(.L_x_42) ;  /* 0x0000004c00448947 */ /* 0x004fec0003800000 */
.L_x_117:
[----:B------:R-:W-:Y:S01]  /*2680*/  ULEA UR4, UR6, UR37, 0x4 ;  /* 0x0000002506047291 */ /* 0x000fe2000f8e20ff */
[----:B------:R-:W-:Y:S01]  /*2690*/  SEL R3, R6, R3, !P2 ;  /* 0x0000000306037207 */ /* 0x000fe20005000000 */
[----:B------:R-:W-:Y:S01]  /*26a0*/  UIADD3 UR5, UPT, UPT, UR5, 0x70, URZ ;  /* 0x0000007005057890 */ /* 0x000fe2000fffe0ff */
[----:B-1----:R-:W-:Y:S01]  /*26b0*/  LEA R0, R11, UR37, 0x3 ;  /* 0x000000250b007c11 */ /* 0x002fe2000f8e18ff */
[----:B------:R-:W-:Y:S01]  /*26c0*/  UIADD3 UR4, UPT, UPT, UR4, 0x100, URZ ;  /* 0x0000010004047890 */ /* 0x000fe2000fffe0ff */
[----:B------:R-:W-:Y:S01]  /*26d0*/  SHF.L.U32 R5, R10, 0x1f, RZ ;  /* 0x0000001f0a057819 */ /* 0x000fe200000006ff */
[----:B------:R1:W-:Y:S01]  /*26e0*/  @!P2 SYNCS.ARRIVE.TRANS64.RED RZ, [R3+URZ], R4 ;  /* 0x0000000403ffa9a7 */ /* 0x0003e200080004ff */
[----:B------:R-:W-:Y:S01]  /*26f0*/  UIADD3 UR6, UPT, UPT, UR6, 0x1, URZ ;  /* 0x0000000106067890 */ /* 0x000fe2000fffe0ff */
[----:B------:R-:W-:-:S03]  /*2700*/  VIADD R8, R8, 0x1 ;  /* 0x0000000108087836 */ /* 0x000fc60000000000 */
[----:B------:R-:W-:Y:S02]  /*2710*/  UISETP.NE.AND UP0, UPT, UR6, 0x2, UPT ;  /* 0x000000020600788c */ /* 0x000fe4000bf05270 */
[----:B------:R-:W-:Y:S06]  /*2720*/  UGETNEXTWORKID.BROADCAST [UR4], [UR5] ;  /* 0x00000000040073ca */ /* 0x000fec0008000100 */
[----:B------:R-:W-:Y:S01]  /*2730*/  USEL UR4, URZ, 0x1, UP0 ;  /* 0x00000001ff047887 */ /* 0x000fe20008000000 */
[----:B------:R-:W-:Y:S01]  /*2740*/  ISETP.NE.AND P0, PT, R8, 0x2, PT ;  /* 0x000000020800780c */ /* 0x000fe20003f05270 */
[----:B------:R-:W-:Y:S01]  /*2750*/  USEL UR6, UR6, URZ, UP0 ;  /* 0x000000ff06067287 */ /* 0x000fe20008000000 */
[----:B------:R-:W2:Y:S03]  /*2760*/  SYNCS.PHASECHK.TRANS64.TRYWAIT P1, [R0+URZ+0x70], R5 ;  /* 0x00007005000075a7 */ /* 0x000ea600080211ff */
[----:B------:R-:W-:Y:S01]  /*2770*/  LOP3.LUT R12, R12, UR4, RZ, 0x3c, !PT ;  /* 0x000000040c0c7c12 */ /* 0x000fe2000f8e3cff */
[----:B-12---:R-:W-:Y:S07]  /*2780*/  @!P1 BRA `(.L_x_43) ;  /* 0x0000004c00189947 */ /* 0x006fee0003800000 */
.L_x_118:
[C---:B------:R-:W-:Y:S01]  /*2790*/  LEA R4, R11.reuse, UR37, 0x4 ;  /* 0x000000250b047c11 */ /* 0x040fe2000f8e20ff */
[----:B-1----:R-:W-:Y:S01]  /*27a0*/  VIADD R0, R0, 0x80 ;  /* 0x0000008000007836 */ /* 0x002fe20000000000 */
[----:B------:R-:W-:Y:S01]  /*27b0*/  SEL R8, R8, RZ, P0 ;  /* 0x000000ff08087207 */ /* 0x000fe20000000000 */
[----:B------:R-:W-:-:S03]  /*27c0*/  VIADD R11, R11, 0x1 ;  /* 0x000000010b0b7836 */ /* 0x000fc60000000000 */
[----:B------:R-:W1:Y:S01]  /*27d0*/  LDS.128 R4, [R4+0x100] ;  /* 0x0001000004047984 */ /* 0x000e620000000c00 */
[----:B------:R-:W-:Y:S02]  /*27e0*/  PRMT R0, RZ, 0x654, R0 ;  /* 0x00000654ff007816 */ /* 0x000fe40000000000 */
[C---:B------:R-:W-:Y:S01]  /*27f0*/  ISETP.NE.AND P1, PT, R11.reuse, 0x2, PT ;  /* 0x000000020b00780c */ /* 0x040fe20003f25270 */
[----:B------:R-:W-:Y:S01]  /*2800*/  @!PT LDS RZ, [RZ] ;  /* 0x00000000fffff984 */ /* 0x000fe20000000800 */
[----:B------:R-:W-:Y:S01]  /*2810*/  @!PT LDS RZ, [RZ] ;  /* 0x00000000fffff984 */ /* 0x000fe20000000800 */
[----:B------:R-:W-:Y:S01]  /*2820*/  @!PT LDS RZ, [RZ] ;  /* 0x00000000fffff984 */ /* 0x000fe20000000800 */
[----:B------:R-:W-:Y:S01]  /*2830*/  @!PT LDS RZ, [RZ] ;  /* 0x00000000fffff984 */ /* 0x000fe20000000800 */
[----:B------:R2:W-:Y:S06]  /*2840*/  MEMBAR.ALL.CTA ;  /* 0x0000000000007992 */ /* 0x0005ec0000008000 */
[----:B--2---:R-:W2:Y:S01]  /*2850*/  FENCE.VIEW.ASYNC.S ;  /* 0x00000000000073c6 */ /* 0x004ea20000000000 */
[----:B------:R-:W-:Y:S01]  /*2860*/  SEL R11, R11, RZ, P1 ;  /* 0x000000ff0b0b7207 */ /* 0x000fe20000800000 */
[----:B--2---:R2:W-:Y:S01]  /*2870*/  SYNCS.ARRIVE.TRANS64.RED.A1T0 RZ, [R0+URZ], RZ ;  /* 0x000000ff00ff79a7 */ /* 0x0045e200081004ff */
[----:B-1----:R-:W-:-:S02]  /*2880*/  LOP3.LUT P3, RZ, R6, 0x1, RZ, 0xc0, !PT ;  /* 0x0000000106ff7812 */ /* 0x002fc4000786c0ff */
[----:B------:R-:W-:-:S04]  /*2890*/  SEL R5, RZ, 0x1, P1 ;  /* 0x00000001ff057807 */ /* 0x000fc80000800000 */
[----:B------:R-:W-:Y:S02]  /*28a0*/  LOP3.LUT R10, R10, R5, RZ, 0x3c, !PT ;  /* 0x000000050a0a7212 */ /* 0x000fe400078e3cff */
[----:B--2---:R-:W-:-:S04]  /*28b0*/  SEL R0, RZ, 0x1, P0 ;  /* 0x00000001ff007807 */ /* 0x004fc80000000000 */
[----:B------:R-:W-:Y:S01]  /*28c0*/  LOP3.LUT R9, R9, R0, RZ, 0x3c, !PT ;  /* 0x0000000009097212 */ /* 0x000fe200078e3cff */
[----:B------:R-:W-:Y:S06]  /*28d0*/  @P3 BRA `(.L_x_44) ;  /* 0xfffffffc002c3947 */ /* 0x000fec000383ffff */
[----:B------:R-:W-:Y:S01]  /*28e0*/  ULEA UR5, UR6, UR37, 0x3 ;  /* 0x0000002506057291 */ /* 0x000fe2000f8e18ff */
[----:B------:R-:W-:-:S08]  /*28f0*/  SHF.L.U32 R3, R12, 0x1f, RZ ;  /* 0x0000001f0c037819 */ /* 0x000fd000000006ff */
[----:B------:R-:W1:Y:S02]  /*2900*/  SYNCS.PHASECHK.TRANS64 P0, [UR5+0x80], R3 ;  /* 0x00008003ff0075a7 */ /* 0x000e640008001005 */
[----:B-1----:R-:W-:Y:S05]  /*2910*/  @P0 BRA `(.L_x_45) ;  /* 0x0000000000080947 */ /* 0x002fea0003800000 */
[----:B------:R-:W1:Y:S02]  /*2920*/  SYNCS.PHASECHK.TRANS64.TRYWAIT P0, [UR5+0x80], R3 ;  /* 0x00008003ff0075a7 */ /* 0x000e640008001105 */
[----:B-1----:R-:W-:Y:S05]  /*2930*/  @!P0 BRA `(.L_x_46) ;  /* 0x0000004800c08947 */ /* 0x002fea0003800000 */
.L_x_45:
[----:B------:R-:W-:-:S04]  /*2940*/  UIADD3 UR4, UPT, UPT, UR6, 0x1, URZ ;  /* 0x0000000106047890 */ /* 0x000fc8000fffe0ff */
[----:B------:R-:W-:-:S04]  /*2950*/  UISETP.NE.AND UP0, UPT, UR4, 0x2, UPT ;  /* 0x000000020400788c */ /* 0x000fc8000bf05270 */
[----:B------:R-:W-:Y:S02]  /*2960*/  USEL UR7, URZ, 0x1, UP0 ;  /* 0x00000001ff077887 */ /* 0x000fe40008000000 */
[----:B------:R-:W-:-:S04]  /*2970*/  USEL UR4, UR4, URZ, UP0 ;  /* 0x000000ff04047287 */ /* 0x000fc80008000000 */
[----:B------:R-:W-:Y:S01]  /*2980*/  ULEA UR4, UR4, UR37, 0x3 ;  /* 0x0000002504047291 */ /* 0x000fe2000f8e18ff */
[----:B-1----:R-:W-:-:S04]  /*2990*/  LOP3.LUT R3, R12, UR7, RZ, 0x3c, !PT ;  /* 0x000000070c037c12 */ /* 0x002fc8000f8e3cff */
[----:B------:R-:W-:-:S04]  /*29a0*/  SHF.L.U32 R0, R3, 0x1f, RZ ;  /* 0x0000001f03007819 */ /* 0x000fc800000006ff */
[----:B------:R-:W1:Y:S02]  /*29b0*/  SYNCS.PHASECHK.TRANS64 P0, [UR4+0x80], R0 ;  /* 0x00008000ff0075a7 */ /* 0x000e640008001004 */
[----:B-1----:R-:W-:Y:S05]  /*29c0*/  @P0 EXIT ;  /* 0x000000000000094d */ /* 0x002fea0003800000 */
[----:B------:R-:W-:Y:S02]  /*29d0*/  SHF.L.U32 R3, R3, 0x1f, RZ ;  /* 0x0000001f03037819 */ /* 0x000fe400000006ff */
[----:B------:R-:W-:-:S07]  /*29e0*/  MOV R0, UR4 ;  /* 0x0000000400007c02 */ /* 0x000fce0008000f00 */
.L_x_47:
[----:B-1----:R1:W2:Y:S02]  /*29f0*/  SYNCS.PHASECHK.TRANS64.TRYWAIT P0, [R0+URZ+0x80], R3 ;  /* 0x00008003000075a7 */ /* 0x0022a400080011ff */
[----:B--2---:R-:W-:Y:S05]  /*2a00*/  @!P0 NANOSLEEP.SYNCS 0x989680 ;  /* 0x009896800000895d */ /* 0x004fea0003900000 */
[----:B------:R-:W2:Y:S02]  /*2a10*/  @!P0 SYNCS.PHASECHK.TRANS64 P0, [R0+URZ+0x80], R3 ;  /* 0x00008003000085a7 */ /* 0x000ea400080010ff */
[----:B--2---:R-:W-:Y:S05]  /*2a20*/  @P0 EXIT ;  /* 0x000000000000094d */ /* 0x004fea0003800000 */
[----:B------:R-:W-:Y:S05]  /*2a30*/  BRA `(.L_x_47) ;  /* 0xfffffffc00ec7947 */ /* 0x000fea000383ffff */
.L_x_40:
[----:B------:R-:W-:-:S09]  /*2a40*/  UISETP.NE.AND UP1, UPT, UR8, URZ, UPT ;  /* 0x000000ff0800728c */ /* 0x000fd2000bf25270 */
[----:B------:R-:W-:Y:S05]  /*2a50*/  BRA.U UP1, `(.L_x_48) ;  /* 0x0000000d01947547 */ /* 0x000fea000b800000 */
[----:B------:R-:W-:Y:S01]  /*2a60*/  UMOV UR4, 0x40 ;  /* 0x0000004000047882 */ /* 0x000fe20000000000 */
[----:B------:R-:W-:Y:S01]  /*2a70*/  NOP ;  /* 0x0000000000007918 */ /* 0x000fe20000000000 */
[----:B------:R-:W-:Y:S01]  /*2a80*/  ULEA UR4, UR37, UR4, 0x18 ;  /* 0x0000000425047291 */ /* 0x000fe2000f8ec0ff */
[----:B------:R-:W-:Y:S02]  /*2a90*/  UMOV UR5, 0x400 ;  /* 0x0000040000057882 */ /* 0x000fe40000000000 */
[----:B------:R-:W-:-:S06]  /*2aa0*/  ULEA UR37, UR37, UR5, 0x18 ;  /* 0x0000000525257291 */ /* 0x000fcc000f8ec0ff */
[----:B------:R-:W1:Y:S02]  /*2ab0*/  LDS.U8 R0, [UR4+0x1c] ;  /* 0x00001c04ff007984 */ /* 0x000e640008000000 */
[----:B-1----:R-:W-:-:S13]  /*2ac0*/  ISETP.NE.AND P0, PT, R0, RZ, PT ;  /* 0x000000ff0000720c */ /* 0x002fda0003f05270 */
[----:B------:R-:W-:Y:S05]  /*2ad0*/  @P0 BRA `(.L_x_49) ;  /* 0x0000000000580947 */ /* 0x000fea0003800000 */
[----:B------:R-:W-:-:S13]  /*2ae0*/  ELECT P0, URZ, PT ;  /* 0x0000000000ff782f */ /* 0x000fda0003800000 */
[----:B------:R-:W-:Y:S05]  /*2af0*/  @!P0 BRA `(.L_x_50) ;  /* 0x0000000000608947 */ /* 0x000fea0003800000 */
[----:B------:R-:W-:Y:S01]  /*2b00*/  UMOV UR5, 0x10 ;  /* 0x0000001000057882 */ /* 0x000fe20000000000 */
[----:B------:R-:W-:Y:S01]  /*2b10*/  HFMA2 R0, -RZ, RZ, 0, 5.9604644775390625e-08 ;  /* 0x00000001ff007431 */ /* 0x000fe200000001ff */
[----:B------:R-:W-:-:S03]  /*2b20*/  MOV R2, 0xffff ;  /* 0x0000ffff00027802 */ /* 0x000fc60000000f00 */
[----:B------:R-:W-:Y:S04]  /*2b30*/  DEPBAR.LE SB1, 0x36 ;  /* 0x00009d800000791a */ /* 0x000fe80000000000 */
[----:B------:R-:W1:Y:S02]  /*2b40*/  UTCATOMSWS.FIND_AND_SET.ALIGN UP0, UR5, UR5 ;  /* 0x00000005000575e3 */ /* 0x000e640008000800 */
[----:B-1----:R-:W-:Y:S01]  /*2b50*/  MOV R3, UR5 ;  /* 0x0000000500037c02 */ /* 0x002fe20008000f00 */
[----:B------:R-:W-:Y:S06]  /*2b60*/  BRA.U UP0, `(.L_x_51) ;  /* 0x0000000100187547 */ /* 0x000fec000b800000 */
.L_x_52:
[----:B------:R-:W-:Y:S05]  /*2b70*/  NANOSLEEP 0x64 ;  /* 0x000000640000795d */ /* 0x000fea0003800000 */
[----:B------:R-:W-:-:S05]  /*2b80*/  UMOV UR5, 0x10 ;  /* 0x0000001000057882 */ /* 0x000fca0000000000 */
[----:B------:R-:W-:Y:S04]  /*2b90*/  DEPBAR.LE SB1, 0x36 ;  /* 0x00009d800000791a */ /* 0x000fe80000000000 */
[----:B------:R-:W1:Y:S02]  /*2ba0*/  UTCATOMSWS.FIND_AND_SET.ALIGN UP0, UR5, UR5 ;  /* 0x00000005000575e3 */ /* 0x000e640008000800 */
[----:B-1----:R-:W-:Y:S01]  /*2bb0*/  MOV R3, UR5 ;  /* 0x0000000500037c02 */ /* 0x002fe20008000f00 */
[----:B------:R-:W-:Y:S05]  /*2bc0*/  BRA.U !UP0, `(.L_x_52) ;  /* 0xfffffffd08e87547 */ /* 0x000fea000b83ffff */
.L_x_51:
[-C--:B------:R-:W-:Y:S02]  /*2bd0*/  SHF.L.U32 R2, R2, R3.reuse, RZ ;  /* 0x0000000302027219 */ /* 0x080fe400000006ff */
[----:B------:R-:W-:Y:S01]  /*2be0*/  SHF.L.U32 R0, R0, R3, RZ ;  /* 0x0000000300007219 */ /* 0x000fe200000006ff */
[----:B------:R-:W-:Y:S02]  /*2bf0*/  IMAD.SHL.U32 R3, R3, 0x20, RZ ;  /* 0x0000002003037824 */ /* 0x000fe400078e00ff */
[----:B------:R1:W-:Y:S04]  /*2c00*/  ATOMS.OR RZ, [UR4+0x14], R2 ;  /* 0x00001402ffff798c */ /* 0x0003e8000b000004 */
[----:B------:R1:W-:Y:S04]  /*2c10*/  ATOMS.OR RZ, [UR4+0x18], R0 ;  /* 0x00001800ffff798c */ /* 0x0003e8000b000004 */
[----:B------:R1:W-:Y:S01]  /*2c20*/  STS [UR37+0x120], R3 ;  /* 0x00012003ff007988 */ /* 0x0003e20008000825 */
[----:B------:R-:W-:Y:S05]  /*2c30*/  BRA `(.L_x_50) ;  /* 0x0000000000107947 */ /* 0x000fea0003800000 */
.L_x_49:
[----:B------:R-:W-:Y:S02]  /*2c40*/  MOV R0, 0xffffffff ;  /* 0xffffffff00007802 */ /* 0x000fe40000000f00 */
[----:B------:R-:W-:-:S03]  /*2c50*/  MOV R2, 0x2c80 ;  /* 0x00002c8000027802 */ /* 0x000fc60000000f00 */
[----:B------:R1:W-:Y:S04]  /*2c60*/  STS [UR37+0x120], R0 ;  /* 0x00012000ff007988 */ /* 0x0003e80008000825 */
[----:B-1-3-5:R-:W-:Y:S05]  /*2c70*/  CALL.REL.NOINC `($__internal_1_$__cuda_sm10x_tcgen05_guardrail_trap_phase_invalid_during_alloc) ;  /* 0x0000004c007c7944 */ /* 0x02afea0003c00000 */
.L_x_50:
[----:B------:R-:W-:Y:S05]  /*2c80*/  WARPSYNC.ALL ;  /* 0x0000000000007948 */ /* 0x000fea0003800000 */
[----:B------:R-:W2:Y:S01]  /*2c90*/  S2UR UR6, SR_CgaCtaId ;  /* 0x00000000000679c3 */ /* 0x000ea20000008800 */
[----:B------:R-:W-:Y:S01]  /*2ca0*/  UMOV UR4, 0x400 ;  /* 0x0000040000047882 */ /* 0x000fe20000000000 */
[----:B------:R-:W-:-:S06]  /*2cb0*/  NOP ;  /* 0x0000000000007918 */ /* 0x000fcc0000000000 */
[----:B------:R-:W-:Y:S06]  /*2cc0*/  BAR.ARV 0x6, 0xa0 ;  /* 0x0182800000007b1d */ /* 0x000fec0000002000 */
[----:B------:R-:W4:Y:S01]  /*2cd0*/  LDCU UR7, c[0x0][0x38c] ;  /* 0x00007180ff0777ac */ /* 0x000f220008000800 */
[----:B------:R-:W-:Y:S01]  /*2ce0*/  IMAD.MOV.U32 R11, RZ, RZ, 0x1 ;  /* 0x00000001ff0b7424 */ /* 0x000fe200078e00ff */
[----:B------:R-:W-:Y:S01]  /*2cf0*/  CS2R R8, SRZ ;  /* 0x0000000000087805 */ /* 0x000fe2000001ff00 */
[----:B------:R-:W-:Y:S01]  /*2d00*/  IMAD.MOV.U32 R10, RZ, RZ, RZ ;  /* 0x000000ffff0a7224 */ /* 0x000fe200078e00ff */
[----:B------:R-:W-:Y:S01]  /*2d10*/  UMOV UR18, URZ ;  /* 0x000000ff00127c82 */ /* 0x000fe20008000000 */
[----:B------:R-:W-:Y:S01]  /*2d20*/  UMOV UR17, URZ ;  /* 0x000000ff00117c82 */ /* 0x000fe20008000000 */
[----:B------:R-:W-:Y:S01]  /*2d30*/  UMOV UR22, 0x0 ;  /* 0x0000000000167882 */ /* 0x000fe20000000000 */
[----:B------:R-:W-:Y:S01]  /*2d40*/  UMOV UR23, 0x4200010 ;  /* 0x0420001000177882 */ /* 0x000fe20000000000 */
[----:B------:R-:W-:Y:S01]  /*2d50*/  UMOV UR20, 0x0 ;  /* 0x0000000000147882 */ /* 0x000fe20000000000 */
[----:B------:R-:W-:Y:S01]  /*2d60*/  UMOV UR21, 0x4200010 ;  /* 0x0420001000157882 */ /* 0x000fe20000000000 */
[----:B--2---:R-:W-:Y:S01]  /*2d70*/  ULEA UR6, UR6, UR4, 0x18 ;  /* 0x0000000406067291 */ /* 0x004fe2000f8ec0ff */
[----:B------:R-:W2:Y:S03]  /*2d80*/  LDCU UR4, c[0x0][0x38c] ;  /* 0x00007180ff0477ac */ /* 0x000ea60008000800 */
[----:B------:R-:W-:-:S02]  /*2d90*/  UIADD3 UR11, UPT, UPT, UR6, 0x4400, URZ ;  /* 0x00004400060b7890 */ /* 0x000fc4000fffe0ff */
[----:B----4-:R-:W-:-:S03]  /*2da0*/  UIADD3 UR7, UPT, UPT, UR7, 0x3f, URZ ;  /* 0x0000003f07077890 */ /* 0x010fc6000fffe0ff */
[----:B-1----:R-:W1:Y:S01]  /*2db0*/  LDS R0, [UR6+0x120] ;  /* 0x00012006ff007984 */ /* 0x002e620008000800 */
[----:B------:R-:W-:Y:S02]  /*2dc0*/  UIADD3 UR12, UPT, UPT, UR6, 0x8400, URZ ;  /* 0x00008400060c7890 */ /* 0x000fe4000fffe0ff */
[----:B------:R-:W-:Y:S02]  /*2dd0*/  USHF.R.S32.HI UR5, URZ, 0x1f, UR7 ;  /* 0x0000001fff057899 */ /* 0x000fe40008011407 */
[----:B------:R-:W-:Y:S02]  /*2de0*/  USHF.R.U32.HI UR11, URZ, 0x4, UR11 ;  /* 0x00000004ff0b7899 */ /* 0x000fe4000801160b */
[----:B------:R-:W-:Y:S02]  /*2df0*/  ULEA.HI UR5, UR5, UR7, URZ, 0x6 ;  /* 0x0000000705057291 */ /* 0x000fe4000f8f30ff */
[----:B------:R-:W-:Y:S02]  /*2e00*/  USHF.R.U32.HI UR12, URZ, 0x4, UR12 ;  /* 0x00000004ff0c7899 */ /* 0x000fe4000801160c */
[----:B------:R-:W-:-:S02]  /*2e10*/  USHF.R.S32.HI UR5, URZ, 0x6, UR5 ;  /* 0x00000006ff057899 */ /* 0x000fc40008011405 */
[----:B------:R-:W-:Y:S02]  /*2e20*/  ULOP3.LUT UR11, UR11, 0x3fff, URZ, 0xc0, !UPT ;  /* 0x00003fff0b0b7892 */ /* 0x000fe4000f8ec0ff */
[----:B------:R-:W-:Y:S02]  /*2e30*/  UISETP.LT.AND UP0, UPT, UR5, 0x1, UPT ;  /* 0x000000010500788c */ /* 0x000fe4000bf01270 */
[----:B------:R-:W-:Y:S02]  /*2e40*/  ULOP3.LUT UR12, UR12, 0x3fff, URZ, 0xc0, !UPT ;  /* 0x00003fff0c0c7892 */ /* 0x000fe4000f8ec0ff */
[----:B------:R-:W-:Y:S02]  /*2e50*/  USEL UR10, UR5, 0x1, !UP0 ;  /* 0x00000001050a7887 */ /* 0x000fe4000c000000 */
[----:B------:R-:W-:Y:S02]  /*2e60*/  ULOP3.LUT UR11, UR11, 0x10000, URZ, 0xfc, !UPT ;  /* 0x000100000b0b7892 */ /* 0x000fe4000f8efcff */
[----:B------:R-:W-:-:S02]  /*2e70*/  ULOP3.LUT UR12, UR12, 0x10000, URZ, 0xfc, !UPT ;  /* 0x000100000c0c7892 */ /* 0x000fc4000f8efcff */
[----:B------:R-:W-:Y:S02]  /*2e80*/  UIADD3 UR10, UPT, UPT, -UR10, URZ, URZ ;  /* 0x000000ff0a0a7290 */ /* 0x000fe4000fffe1ff */
[----:B--2---:R-:W-:Y:S01]  /*2e90*/  UISETP.GE.AND UP3, UPT, UR4, 0x1, UPT ;  /* 0x000000010400788c */ /* 0x004fe2000bf66270 */
[----:B-1----:R-:W-:-:S15]  /*2ea0*/  R2UR UR19, R0 ;  /* 0x00000000001372ca */ /* 0x002fde00000e0000 */
.L_x_59:
[----:B------:R-:W-:Y:S02]  /*2eb0*/  LEA R0, R10, UR6, 0x3 ;  /* 0x000000060a007c11 */ /* 0x000fe4000f8e18ff */
[----:B------:R-:W-:Y:S02]  /*2ec0*/  SHF.L.U32 R5, R9, 0x1f, RZ ;  /* 0x0000001f09057819 */ /* 0x000fe400000006ff */
[----:B------:R-:W-:Y:S01]  /*2ed0*/  PLOP3.LUT P0, PT, PT, PT, UP3, 0x80, 0x8 ;  /* 0x000000000008781c */ /* 0x000fe20003f0f038 */
[----:B------:R-:W-:Y:S01]  /*2ee0*/  VIADD R3, R0, 0x80 ;  /* 0x0000008000037836 */ /* 0x000fe20000000000 */
[----:B-1----:R-:W1:Y:S02]  /*2ef0*/  SYNCS.PHASECHK.TRANS64.TRYWAIT P1, [R0+URZ+0x70], R5 ;  /* 0x00007005000075a7 */ /* 0x002e6400080211ff */
[----:B-1--4-:R-:W-:Y:S09]  /*2f00*/  @!P1 BRA `(.L_x_53) ;  /* 0x0000004400649947 */ /* 0x012ff20003800000 */
.L_x_120:
[----:B------:R-:W-:Y:S01]  /*2f10*/  LEA R4, R10, UR6, 0x4 ;  /* 0x000000060a047c11 */ /* 0x000fe2000f8e20ff */
[----:B------:R-:W-:Y:S01]  /*2f20*/  @UP3 ULEA UR4, UR17, UR6, 0x3 ;  /* 0x0000000611043291 */ /* 0x000fe2000f8e18ff */
[----:B------:R-:W-:Y:S01]  /*2f30*/  PLOP3.LUT P2, PT, PT, PT, PT, 0x80, 0x8 ;  /* 0x000000000008781c */ /* 0x000fe20003f4f070 */
[----:B------:R-:W-:Y:S01]  /*2f40*/  ULEA UR8, UR18, UR6, 0x3 ;  /* 0x0000000612087291 */ /* 0x000fe2000f8e18ff */
[----:B------:R-:W-:Y:S02]  /*2f50*/  PRMT R3, RZ, 0x654, R3 ;  /* 0x00000654ff037816 */ /* 0x000fe40000000003 */
[----:B-1----:R-:W1:Y:S01]  /*2f60*/  LDS.128 R4, [R4+0x100] ;  /* 0x0001000004047984 */ /* 0x002e620000000c00 */
[----:B------:R-:W-:Y:S02]  /*2f70*/  @P0 SHF.L.U32 R2, R8, 0x1f, RZ ;  /* 0x0000001f08020819 */ /* 0x000fe400000006ff */
[----:B------:R-:W-:Y:S01]  /*2f80*/  SHF.L.U32 R0, R11, 0x1f, RZ ;  /* 0x0000001f0b007819 */ /* 0x000fe200000006ff */
[----:B------:R-:W-:Y:S01]  /*2f90*/  @!PT LDS RZ, [RZ] ;  /* 0x00000000fffff984 */ /* 0x000fe20000000800 */
[----:B------:R-:W-:Y:S01]  /*2fa0*/  @!PT LDS RZ, [RZ] ;  /* 0x00000000fffff984 */ /* 0x000fe20000000800 */
[----:B------:R-:W-:Y:S01]  /*2fb0*/  @!PT LDS RZ, [RZ] ;  /* 0x00000000fffff984 */ /* 0x000fe20000000800 */
[----:B------:R-:W-:Y:S01]  /*2fc0*/  @!PT LDS RZ, [RZ] ;  /* 0x00000000fffff984 */ /* 0x000fe20000000800 */
[----:B------:R2:W-:Y:S06]  /*2fd0*/  MEMBAR.ALL.CTA ;  /* 0x0000000000007992 */ /* 0x0005ec0000008000 */
[----:B--2---:R-:W2:Y:S02]  /*2fe0*/  FENCE.VIEW.ASYNC.S ;  /* 0x00000000000073c6 */ /* 0x004ea40000000000 */
[----:B--2---:R2:W-:Y:S01]  /*2ff0*/  SYNCS.ARRIVE.TRANS64.RED.A1T0 RZ, [R3+URZ], RZ ;  /* 0x000000ff03ff79a7 */ /* 0x0045e200081004ff */
[----:B------:R2:W4:Y:S01]  /*3000*/  @P0 SYNCS.PHASECHK.TRANS64.TRYWAIT P2, [UR4], R2 ;  /* 0x00000002ff0005a7 */ /* 0x0005220008041104 */
[----:B------:R-:W-:Y:S01]  /*3010*/  ULEA.HI UR4, UR18, UR18, URZ, 0x1 ;  /* 0x0000001212047291 */ /* 0x000fe2000f8f08ff */
[----:B-1----:R-:W-:-:S03]  /*3020*/  LOP3.LUT P1, RZ, R6, 0x1, RZ, 0xc0, !PT ;  /* 0x0000000106ff7812 */ /* 0x002fc6000782c0ff */
[----:B------:R-:W-:Y:S02]  /*3030*/  USHF.L.U32 UR9, UR4, 0x6, URZ ;  /* 0x0000000604097899 */ /* 0x000fe400080006ff */
[----:B------:R-:W-:Y:S02]  /*3040*/  ULOP3.LUT UR4, UR4, 0xffe, URZ, 0xc0, !UPT ;  /* 0x00000ffe04047892 */ /* 0x000fe4000f8ec0ff */
[----:B------:R-:W-:Y:S02]  /*3050*/  ULOP3.LUT UR9, UR9, 0xffffff80, URZ, 0xc0, !UPT ;  /* 0xffffff8009097892 */ /* 0x000fe4000f8ec0ff */
[----:B------:R-:W-:Y:S02]  /*3060*/  UIADD3 UR4, UPT, UPT, -UR4, UR18, URZ ;  /* 0x0000001204047290 */ /* 0x000fe4000fffe1ff */
[----:B------:R-:W-:Y:S01]  /*3070*/  UIADD3 UR9, UPT, UPT, UR19, UR9, URZ ;  /* 0x0000000913097290 */ /* 0x000fe2000fffe0ff */
[----:B------:R-:W1:Y:S03]  /*3080*/  SYNCS.PHASECHK.TRANS64.TRYWAIT P0, [UR8+0xb0], R0 ;  /* 0x0000b000ff0075a7 */ /* 0x000e660008001108 */
[----:B------:R-:W-:Y:S01]  /*3090*/  ULEA UR9, UR4, UR9, 0x14 ;  /* 0x0000000904097291 */ /* 0x000fe2000f8ea0ff */
[----:B-12-4-:R-:W-:Y:S11]  /*30a0*/  @!P0 BRA `(.L_x_54) ;  /* 0x0000004400108947 */ /* 0x016ff60003800000 */
.L_x_122:
[----:B------:R-:W-:Y:S01]  /*30b0*/  IADD3 R10, PT, PT, R10, 0x1, RZ ;  /* 0x000000010a0a7810 */ /* 0x000fe20007ffe0ff */
[----:B------:R-:W-:Y:S06]  /*30c0*/  BRA.U !UP3, `(.L_x_55) ;  /* 0x000000010b987547 */ /* 0x000fec000b800000 */
[----:B------:R-:W-:Y:S01]  /*30d0*/  UPLOP3.LUT UP4, UPT, UPT, UPT, UPT, 0x40, 0x4 ;  /* 0x000000000004789c */ /* 0x000fe20003f8e870 */
[----:B------:R-:W-:Y:S01]  /*30e0*/  UMOV UR16, UR10 ;  /* 0x0000000a00107c82 */ /* 0x000fe20008000000 */
[----:B------:R-:W-:Y:S01]  /*30f0*/  UMOV UR15, UR5 ;  /* 0x00000005000f7c82 */ /* 0x000fe20008000000 */
[----:B------:R-:W-:-:S08]  /*3100*/  UMOV UR14, UR17 ;  /* 0x00000011000e7c82 */ /* 0x000fd00008000000 */
.L_x_58:
[----:B------:R-:W-:Y:S02]  /*3110*/  UIADD3 UR16, UPT, UPT, UR16, 0x1, URZ ;  /* 0x0000000110107890 */ /* 0x000fe4000fffe0ff */
[----:B--2---:R-:W-:Y:S02]  /*3120*/  ULEA UR7, UR14, UR6, 0x3 ;  /* 0x000000060e077291 */ /* 0x004fe4000f8e18ff */
[----:B------:R-:W-:Y:S01]  /*3130*/  UISETP.NE.AND UP0, UPT, UR16, URZ, UPT ;  /* 0x000000ff1000728c */ /* 0x000fe2000bf05270 */
[----:B----4-:R-:W-:Y:S10]  /*3140*/  @P2 BRA `(.L_x_56) ;  /* 0x00000000000c2947 */ /* 0x010ff40003800000 */
[----:B-1----:R-:W-:Y:S04]  /*3150*/  SHF.L.U32 R3, R8, 0x1f, RZ ;  /* 0x0000001f08037819 */ /* 0x002fe800000006ff */
[----:B------:R-:W1:Y:S02]  /*3160*/  SYNCS.PHASECHK.TRANS64.TRYWAIT P0, [UR7], R3 ;  /* 0x00000003ff0075a7 */ /* 0x000e640008001107 */
[----:B-1----:R-:W-:Y:S05]  /*3170*/  @!P0 BRA `(.L_x_57) ;  /* 0x0000004000f48947 */ /* 0x002fea0003800000 */
.L_x_56:
[----:B------:R-:W-:Y:S01]  /*3180*/  UISETP.NE.AND UP1, UPT, UR15, 0x1, UPT ;  /* 0x000000010f00788c */ /* 0x000fe2000bf25270 */
[----:B------:R-:W-:Y:S01]  /*3190*/  PLOP3.LUT P2, PT, PT, PT, PT, 0x80, 0x8 ;  /* 0x000000000008781c */ /* 0x000fe20003f4f070 */
[----:B------:R-:W-:Y:S02]  /*31a0*/  UIADD3 UR17, UPT, UPT, UR14, 0x1, URZ ;  /* 0x000000010e117890 */ /* 0x000fe4000fffe0ff */
[----:B------:R-:W-:Y:S02]  /*31b0*/  ULEA UR24, UR14, UR12, 0x9 ;  /* 0x0000000c0e187291 */ /* 0x000fe4000f8e48ff */
[----:B------:R-:W-:Y:S01]  /*31c0*/  UISETP.NE.AND UP2, UPT, UR17, 0x4, UPT ;  /* 0x000000041100788c */ /* 0x000fe2000bf45270 */
[----:B------:R-:W-:Y:S01]  /*31d0*/  PLOP3.LUT P0, PT, PT, PT, UP1, 0x80, 0x8 ;  /* 0x000000000008781c */ /* 0x000fe20003f0f018 */
[----:B------:R-:W-:Y:S02]  /*31e0*/  ULEA UR26, UR14, UR11, 0x8 ;  /* 0x0000000b0e1a7291 */ /* 0x000fe4000f8e40ff */
[----:B------:R-:W-:Y:S02]  /*31f0*/  USEL UR13, URZ, 0x1, UP2 ;  /* 0x00000001ff0d7887 */ /* 0x000fe40009000000 */
[----:B------:R-:W-:Y:S02]  /*3200*/  USEL UR17, UR17, URZ, UP2 ;  /* 0x000000ff11117287 */ /* 0x000fe40009000000 */
[----:B------:R-:W-:Y:S02]  /*3210*/  UIADD3 UR30, UPT, UPT, UR24, 0x2, URZ ;  /* 0x00000002181e7890 */ /* 0x000fe4000fffe0ff */
[----:B------:R-:W-:Y:S01]  /*3220*/  @UP1 ULEA UR4, UR17, UR6, 0x3 ;  /* 0x0000000611041291 */ /* 0x000fe2000f8e18ff */
[----:B------:R-:W-:Y:S01]  /*3230*/  LOP3.LUT R8, R8, UR13, RZ, 0x3c, !PT ;  /* 0x0000000d08087c12 */ /* 0x000fe2000f8e3cff */
[----:B------:R-:W-:Y:S02]  /*3240*/  UIADD3 UR28, UPT, UPT, UR26, 0x2, URZ ;  /* 0x000000021a1c7890 */ /* 0x000fe4000fffe0ff */
[----:B------:R-:W-:Y:S01]  /*3250*/  UIADD3 UR7, UPT, UPT, UR7, 0x20, URZ ;  /* 0x0000002007077890 */ /* 0x000fe2000fffe0ff */
[----:B-1----:R-:W-:Y:S01]  /*3260*/  @P0 SHF.L.U32 R0, R8, 0x1f, RZ ;  /* 0x0000001f08000819 */ /* 0x002fe200000006ff */
[----:B------:R-:W-:Y:S01]  /*3270*/  UMOV UR25, 0x80004020 ;  /* 0x8000402000197882 */ /* 0x000fe20000000000 */
[----:B------:R-:W-:Y:S01]  /*3280*/  UMOV UR27, 0x80004020 ;  /* 0x80004020001b7882 */ /* 0x000fe20000000000 */
[----:B------:R-:W-:Y:S01]  /*3290*/  UMOV UR31, 0x80004020 ;  /* 0x80004020001f7882 */ /* 0x000fe20000000000 */
[----:B------:R2:W4:Y:S01]  /*32a0*/  @P0 SYNCS.PHASECHK.TRANS64.TRYWAIT P2, [UR4], R0 ;  /* 0x00000000ff0005a7 */ /* 0x0005220008041104 */
[----:B------:R-:W-:Y:S01]  /*32b0*/  UIADD3 UR15, UPT, UPT, UR15, -0x1, URZ ;  /* 0xffffffff0f0f7890 */ /* 0x000fe2000fffe0ff */
[----:B------:R2:W-:Y:S01]  /*32c0*/  UTCQMMA gdesc[UR26], gdesc[UR24], tmem[UR9], tmem[UR22], idesc[UR23], UP4 ;  /* 0x00ff16181a0075ea */ /* 0x0005e2000a000309 */
[----:B------:R-:W-:Y:S01]  /*32d0*/  UPLOP3.LUT UP4, UPT, UPT, UPT, UPT, 0x80, 0x8 ;  /* 0x000000000008789c */ /* 0x000fe20003f8f070 */
[----:B------:R-:W-:Y:S01]  /*32e0*/  UMOV UR29, 0x80004020 ;  /* 0x80004020001d7882 */ /* 0x000fe20000000000 */
[----:B------:R-:W-:Y:S01]  /*32f0*/  UMOV UR14, UR17 ;  /* 0x00000011000e7c82 */ /* 0x000fe20008000000 */
[----:B------:R2:W-:Y:S01]  /*3300*/  UTCQMMA gdesc[UR28], gdesc[UR30], tmem[UR9], tmem[UR20], idesc[UR21], UPT ;  /* 0x00ff141e1c0075ea */ /* 0x0005e2000b800309 */
[----:B------:R2:W-:Y:S01]  /*3310*/  UTCBAR [UR7], URZ ;  /* 0x000000ff070073e9 */ /* 0x0005e200080000ff */
[----:B------:R-:W-:Y:S06]  /*3320*/  BRA.U UP0, `(.L_x_58) ;  /* 0xfffffffd00787547 */ /* 0x000fec000b83ffff */
.L_x_55:
[----:B------:R-:W-:Y:S01]  /*3330*/  UIADD3 UR18, UPT, UPT, UR18, 0x1, URZ ;  /* 0x0000000112127890 */ /* 0x000fe2000fffe0ff */
[C---:B------:R-:W-:Y:S01]  /*3340*/  ISETP.NE.AND P0, PT, R10.reuse, 0x2, PT ;  /* 0x000000020a00780c */ /* 0x040fe20003f05270 */
[----:B------:R-:W-:Y:S02]  /*3350*/  UIADD3 UR8, UPT, UPT, UR8, 0x90, URZ ;  /* 0x0000009008087890 */ /* 0x000fe4000fffe0ff */
[----:B------:R-:W-:Y:S01]  /*3360*/  UISETP.NE.AND UP0, UPT, UR18, 0x4, UPT ;  /* 0x000000041200788c */ /* 0x000fe2000bf05270 */
[----:B-12---:R-:W-:Y:S02]  /*3370*/  SEL R0, RZ, 0x1, P0 ;  /* 0x00000001ff007807 */ /* 0x006fe40000000000 */
[----:B------:R-:W-:Y:S01]  /*3380*/  SEL R10, R10, RZ, P0 ;  /* 0x000000ff0a0a7207 */ /* 0x000fe20000000000 */
[----:B------:R-:W-:Y:S01]  /*3390*/  USEL UR4, URZ, 0x1, UP0 ;  /* 0x00000001ff047887 */ /* 0x000fe20008000000 */
[----:B------:R-:W-:Y:S01]  /*33a0*/  LOP3.LUT R9, R9, R0, RZ, 0x3c, !PT ;  /* 0x0000000009097212 */ /* 0x000fe200078e3cff */
[----:B------:R-:W-:Y:S01]  /*33b0*/  USEL UR18, UR18, URZ, UP0 ;  /* 0x000000ff12127287 */ /* 0x000fe20008000000 */
[----:B------:R1:W-:Y:S03]  /*33c0*/  UTCBAR [UR8], URZ ;  /* 0x000000ff080073e9 */ /* 0x0003e600080000ff */
[----:B------:R-:W-:Y:S01]  /*33d0*/  LOP3.LUT R11, R11, UR4, RZ, 0x3c, !PT ;  /* 0x000000040b0b7c12 */ /* 0x000fe2000f8e3cff */
[----:B------:R-:W-:Y:S07]  /*33e0*/  @P1 BRA `(.L_x_59) ;  /* 0xfffffff800b01947 */ /* 0x000fee000383ffff */
[----:B------:R-:W2:Y:S01]  /*33f0*/  S2UR UR4, SR_CgaCtaId ;  /* 0x00000000000479c3 */ /* 0x000ea20000008800 */
[----:B------:R-:W-:Y:S01]  /*3400*/  ELECT P0, URZ, PT ;  /* 0x0000000000ff782f */ /* 0x000fe20003800000 */
[----:B------:R-:W-:Y:S01]  /*3410*/  IMAD.MOV.U32 R0, RZ, RZ, 0x1 ;  /* 0x00000001ff007424 */ /* 0x000fe200078e00ff */
[----:B------:R-:W-:Y:S01]  /*3420*/  UIADD3 UR6, UPT, UPT, UR6, 0xb0, URZ ;  /* 0x000000b006067890 */ /* 0x000fe2000fffe0ff */
[----:B------:R-:W-:Y:S01]  /*3430*/  SHF.L.U32 R3, R11, 0x1f, RZ ;  /* 0x0000001f0b037819 */ /* 0x000fe200000006ff */
[----:B------:R-:W-:-:S03]  /*3440*/  UMOV UR5, 0x40 ;  /* 0x0000004000057882 */ /* 0x000fc60000000000 */
[----:B------:R-:W-:Y:S01]  /*3450*/  UVIRTCOUNT.DEALLOC.SMPOOL 0x80 ;  /* 0x000000800000784c */ /* 0x000fe20000000000 */
[----:B--2---:R-:W-:Y:S02]  /*3460*/  ULEA UR4, UR4, UR5, 0x18 ;  /* 0x0000000504047291 */ /* 0x004fe4000f8ec0ff */
[----:B------:R-:W-:-:S07]  /*3470*/  ULEA UR5, UR18, UR6, 0x3 ;  /* 0x0000000612057291 */ /* 0x000fce000f8e18ff */
[----:B------:R2:W-:Y:S02]  /*3480*/  @P0 STS.U8 [UR4+0x1c], R0 ;  /* 0x00001c00ff000988 */ /* 0x0005e40008000004 */
[----:B------:R-:W3:Y:S02]  /*3490*/  SYNCS.PHASECHK.TRANS64.TRYWAIT P0, [UR5], R3 ;  /* 0x00000003ff0075a7 */ /* 0x000ee40008001105 */
[----:B--23--:R-:W-:Y:S05]  /*34a0*/  @!P0 BRA `(.L_x_60) ;  /* 0x0000004000408947 */ /* 0x00cfea0003800000 */
.L_x_125:
[----:B------:R-:W-:-:S04]  /*34b0*/  UIADD3 UR7, UPT, UPT, UR18, 0x1, URZ ;  /* 0x0000000112077890 */ /* 0x000fc8000fffe0ff */
[----:B------:R-:W-:-:S04]  /*34c0*/  UISETP.NE.AND UP0, UPT, UR7, 0x4, UPT ;  /* 0x000000040700788c */ /* 0x000fc8000bf05270 */
[----:B-1----:R-:W-:Y:S02]  /*34d0*/  USEL UR8, URZ, 0x1, UP0 ;  /* 0x00000001ff087887 */ /* 0x002fe40008000000 */
[----:B------:R-:W-:-:S04]  /*34e0*/  USEL UR7, UR7, URZ, UP0 ;  /* 0x000000ff07077287 */ /* 0x000fc80008000000 */
[----:B------:R-:W-:Y:S01]  /*34f0*/  ULEA UR5, UR7, UR6, 0x3 ;  /* 0x0000000607057291 */ /* 0x000fe2000f8e18ff */
[----:B------:R-:W-:-:S04]  /*3500*/  LOP3.LUT R2, R11, UR8, RZ, 0x3c, !PT ;  /* 0x000000080b027c12 */ /* 0x000fc8000f8e3cff */
[----:B--2---:R-:W-:-:S04]  /*3510*/  SHF.L.U32 R3, R2, 0x1f, RZ ;  /* 0x0000001f02037819 */ /* 0x004fc800000006ff */
[----:B------:R-:W1:Y:S02]  /*3520*/  SYNCS.PHASECHK.TRANS64.TRYWAIT P0, [UR5], R3 ;  /* 0x00000003ff0075a7 */ /* 0x000e640008001105 */
[----:B-1----:R-:W-:Y:S05]  /*3530*/  @!P0 BRA `(.L_x_61) ;  /* 0x0000004000348947 */ /* 0x002fea0003800000 */
.L_x_127:
        /* <DEDUP_REMOVED lines=9> */
.L_x_129:
[----:B------:R-:W-:-:S04]  /*35d0*/  UIADD3 UR7, UPT, UPT, UR7, 0x1, URZ ;  /* 0x0000000107077890 */ /* 0x000fc8000fffe0ff */
[----:B------:R-:W-:-:S04]  /*35e0*/  UISETP.NE.AND UP0, UPT, UR7, 0x4, UPT ;  /* 0x000000040700788c */ /* 0x000fc8000bf05270 */
[----:B------:R-:W-:Y:S02]  /*35f0*/  USEL UR5, URZ, 0x1, UP0 ;  /* 0x00000001ff057887 */ /* 0x000fe40008000000 */
[----:B------:R-:W-:-:S04]  /*3600*/  USEL UR7, UR7, URZ, UP0 ;  /* 0x000000ff07077287 */ /* 0x000fc80008000000 */
[----:B------:R-:W-:Y:S01]  /*3610*/  ULEA UR7, UR7, UR6, 0x3 ;  /* 0x0000000607077291 */ /* 0x000fe2000f8e18ff */
[----:B-1----:R-:W-:-:S04]  /*3620*/  LOP3.LUT R3, R2, UR5, RZ, 0x3c, !PT ;  /* 0x0000000502037c12 */ /* 0x002fc8000f8e3cff */
[----:B------:R-:W-:-:S04]  /*3630*/  SHF.L.U32 R3, R3, 0x1f, RZ ;  /* 0x0000001f03037819 */ /* 0x000fc800000006ff */
[----:B------:R-:W1:Y:S02]  /*3640*/  SYNCS.PHASECHK.TRANS64.TRYWAIT P0, [UR7], R3 ;  /* 0x00000003ff0075a7 */ /* 0x000e640008001107 */
[----:B-1----:R-:W-:Y:S05]  /*3650*/  @!P0 BRA `(.L_x_63) ;  /* 0x00000040001c8947 */ /* 0x002fea0003800000 */
.L_x_131:
[----:B------:R-:W-:Y:S01]  /*3660*/  NOP ;  /* 0x0000000000007918 */ /* 0x000fe20000000000 */
[----:B-1----:R-:W1:Y:S01]  /*3670*/  LDS R0, [UR4+0x14] ;  /* 0x00001404ff007984 */ /* 0x002e620008000800 */
[----:B------:R-:W-:Y:S01]  /*3680*/  ULOP3.LUT UR6, UR19, 0xffff, URZ, 0xc0, !UPT ;  /* 0x0000ffff13067892 */ /* 0x000fe2000f8ec0ff */
[----:B------:R-:W-:Y:S01]  /*3690*/  UMOV UR8, 0xffff ;  /* 0x0000ffff00087882 */ /* 0x000fe20000000000 */
[----:B------:R-:W-:Y:S02]  /*36a0*/  UMOV UR5, 0x1 ;  /* 0x0000000100057882 */ /* 0x000fe40000000000 */
[----:B------:R-:W-:-:S04]  /*36b0*/  USHF.R.U32.HI UR6, URZ, 0x5, UR6 ;  /* 0x00000005ff067899 */ /* 0x000fc80008011606 */
[----:B------:R-:W-:Y:S02]  /*36c0*/  USHF.L.U32 UR8, UR8, UR6, URZ ;  /* 0x0000000608087299 */ /* 0x000fe400080006ff */
[----:B------:R-:W-:-:S04]  /*36d0*/  USHF.L.U32 UR5, UR5, UR6, URZ ;  /* 0x0000000605057299 */ /* 0x000fc800080006ff */
[----:B-1----:R-:W-:-:S04]  /*36e0*/  LOP3.LUT R0, R0, UR8, RZ, 0xc0, !PT ;  /* 0x0000000800007c12 */ /* 0x002fc8000f8ec0ff */
[----:B------:R-:W-:-:S13]  /*36f0*/  ISETP.NE.AND P0, PT, R0, UR8, PT ;  /* 0x0000000800007c0c */ /* 0x000fda000bf05270 */
[----:B------:R-:W-:Y:S05]  /*3700*/  @P0 BRA `(.L_x_64) ;  /* 0x0000000000580947 */ /* 0x000fea0003800000 */
[----:B------:R-:W1:Y:S02]  /*3710*/  LDS R0, [UR4+0x18] ;  /* 0x00001804ff007984 */ /* 0x000e640008000800 */
[----:B-1----:R-:W-:-:S04]  /*3720*/  LOP3.LUT R0, R0, UR5, RZ, 0xc0, !PT ;  /* 0x0000000500007c12 */ /* 0x002fc8000f8ec0ff */
[----:B------:R-:W-:-:S13]  /*3730*/  ISETP.NE.AND P0, PT, R0, UR5, PT ;  /* 0x0000000500007c0c */ /* 0x000fda000bf05270 */
[----:B------:R-:W-:Y:S05]  /*3740*/  @P0 BRA `(.L_x_65) ;  /* 0x00000000003c0947 */ /* 0x000fea0003800000 */
[----:B------:R-:W1:Y:S01]  /*3750*/  S2R R2, SR_LANEID ;  /* 0x0000000000027919 */ /* 0x000e620000000000 */
[----:B------:R-:W-:Y:S01]  /*3760*/  ULOP3.LUT UR8, URZ, UR8, URZ, 0x33, !UPT ;  /* 0x00000008ff087292 */ /* 0x000fe2000f8e33ff */
[----:B------:R-:W-:Y:S01]  /*3770*/  LOP3.LUT R4, RZ, UR5, RZ, 0x33, !PT ;  /* 0x00000005ff047c12 */ /* 0x000fe2000f8e33ff */
[----:B------:R-:W-:Y:S02]  /*3780*/  VOTEU.ANY UR7, UPT, PT ;  /* 0x0000000000077886 */ /* 0x000fe400038e0100 */
[----:B------:R-:W-:Y:S01]  /*3790*/  UFLO.U32 UR7, UR7 ;  /* 0x00000007000772bd */ /* 0x000fe200080e0000 */
[----:B------:R-:W2:Y:S01]  /*37a0*/  REDUX UR5, R4 ;  /* 0x00000000040573c4 */ /* 0x000ea20000000000 */
[----:B------:R-:W-:-:S06]  /*37b0*/  IMAD.U32 R0, RZ, RZ, UR8 ;  /* 0x00000008ff007e24 */ /* 0x000fcc000f8e00ff */
[----:B------:R3:W-:Y:S01]  /*37c0*/  UTCATOMSWS.AND URZ, UR8 ;  /* 0x0000000800ff79e3 */ /* 0x0007e20008000000 */
[----:B------:R-:W4:Y:S01]  /*37d0*/  REDUX UR6, R0 ;  /* 0x00000000000673c4 */ /* 0x000f220000000000 */
[----:B-1----:R-:W-:Y:S01]  /*37e0*/  ISETP.EQ.U32.AND P0, PT, R2, UR7, PT ;  /* 0x0000000702007c0c */ /* 0x002fe2000bf02070 */
[----:B--2---:R-:W-:Y:S01]  /*37f0*/  IMAD.U32 R2, RZ, RZ, UR5 ;  /* 0x00000005ff027e24 */ /* 0x004fe2000f8e00ff */
[----:B----4-:R-:W-:-:S11]  /*3800*/  MOV R3, UR6 ;  /* 0x0000000600037c02 */ /* 0x010fd60008000f00 */
[----:B------:R3:W-:Y:S04]  /*3810*/  @P0 ATOMS.AND RZ, [UR4+0x14], R3 ;  /* 0x00001403ffff098c */ /* 0x0007e8000a800004 */
[----:B------:R3:W-:Y:S01]  /*3820*/  @P0 ATOMS.AND RZ, [UR4+0x18], R2 ;  /* 0x00001802ffff098c */ /* 0x0007e2000a800004 */
[----:B------:R-:W-:Y:S05]  /*3830*/  BRA `(.L_x_66) ;  /* 0x0000000000147947 */ /* 0x000fea0003800000 */
.L_x_65:
[----:B------:R-:W-:Y:S02]  /*3840*/  MOV R2, 0x3860 ;  /* 0x0000386000027802 */ /* 0x000fe40000000f00 */
[----:B----45:R-:W-:Y:S05]  /*3850*/  CALL.REL.NOINC `($__internal_0_$__cuda_sm10x_tcgen05_guardrail_trap_col_being_dealloced_not_returned_by_alloc) ;  /* 0x0000004000787944 */ /* 0x030fea0003c00000 */
[----:B------:R-:W-:Y:S05]  /*3860*/  BRA `(.L_x_66) ;  /* 0x0000000000087947 */ /* 0x000fea0003800000 */
.L_x_64:
[----:B------:R-:W-:Y:S02]  /*3870*/  MOV R2, 0x3890 ;  /* 0x0000389000027802 */ /* 0x000fe40000000f00 */
[----:B----45:R-:W-:Y:S05]  /*3880*/  CALL.REL.NOINC `($__internal_2_$__cuda_sm10x_tcgen05_guardrail_trap_unallocated_columns_being_dealloced) ;  /* 0x0000004000847944 */ /* 0x030fea0003c00000 */
.L_x_66:
[----:B------:R-:W-:Y:S01]  /*3890*/  NOP ;  /* 0x0000000000007918 */ /* 0x000fe20000000000 */
[----:B---3--:R-:W-:Y:S05]  /*38a0*/  EXIT ;  /* 0x000000000000794d */ /* 0x008fea0003800000 */
.L_x_48:
[----:B------:R-:W-:-:S09]  /*38b0*/  UISETP.NE.OR UP2, UPT, UR8, 0x3, !UP2 ;  /* 0x000000030800788c */ /* 0x000fd2000d745670 */
[----:B------:R-:W-:Y:S05]  /*38c0*/  BRA.U UP2, `(.L_x_67) ;  /* 0x0000000d02407547 */ /* 0x000fea000b800000 */
[----:B------:R-:W1:Y:S01]  /*38d0*/  LDC R0, c[0x0][0xb30] ;  /* 0x0002cc00ff007b82 */ /* 0x000e620000000800 */
[----:B------:R-:W2:Y:S01]  /*38e0*/  LDCU.64 UR8, c[0x0][0x888] ;  /* 0x00011100ff0877ac */ /* 0x000ea20008000a00 */
[----:B------:R-:W-:Y:S02]  /*38f0*/  HFMA2 R29, -RZ, RZ, 0, 0 ;  /* 0x00000000ff1d7431 */ /* 0x000fe400000001ff */
[----:B------:R-:W-:Y:S01]  /*3900*/  IMAD.MOV.U32 R31, RZ, RZ, 0x1 ;  /* 0x00000001ff1f7424 */ /* 0x000fe200078e00ff */
[----:B------:R-:W-:Y:S01]  /*3910*/  MOV R23, 0x1000 ;  /* 0x0000100000177802 */ /* 0x000fe20000000f00 */
[----:B------:R-:W4:Y:S01]  /*3920*/  LDCU.64 UR4, c[0x0][0x890] ;  /* 0x00011200ff0477ac */ /* 0x000f220008000a00 */
[----:B------:R-:W-:Y:S01]  /*3930*/  IMAD.MOV.U32 R30, RZ, RZ, RZ ;  /* 0x000000ffff1e7224 */ /* 0x000fe200078e00ff */
[----:B------:R-:W3:Y:S01]  /*3940*/  LDC R19, c[0x0][0x370] ;  /* 0x0000dc00ff137b82 */ /* 0x000ee20000000800 */
[----:B------:R-:W-:Y:S01]  /*3950*/  UMOV UR7, 0x400 ;  /* 0x0000040000077882 */ /* 0x000fe20000000000 */
[----:B------:R-:W-:-:S02]  /*3960*/  UPLOP3.LUT UP1, UPT, UPT, UPT, UPT, 0x40, 0x4 ;  /* 0x000000000004789c */ /* 0x000fc40003f2e870 */
[----:B------:R-:W-:-:S04]  /*3970*/  ULEA UR7, UR37, UR7, 0x18 ;  /* 0x0000000725077291 */ /* 0x000fc8000f8ec0ff */
[----:B------:R-:W3:Y:S01]  /*3980*/  LDC R2, c[0x0][0xb0c] ;  /* 0x0002c300ff027b82 */ /* 0x000ee20000000800 */
[----:B------:R-:W-:Y:S02]  /*3990*/  UIADD3 UR13, UPT, UPT, UR7, 0x48, URZ ;  /* 0x00000048070d7890 */ /* 0x000fe4000fffe0ff */
[----:B--2---:R-:W-:Y:S02]  /*39a0*/  UISETP.NE.U32.AND UP2, UPT, UR8, URZ, UPT ;  /* 0x000000ff0800728c */ /* 0x004fe4000bf45070 */
[----:B------:R-:W-:Y:S02]  /*39b0*/  UIADD3 UR17, UPT, UPT, UR7, 0x40, URZ ;  /* 0x0000004007117890 */ /* 0x000fe4000fffe0ff */
[----:B----4-:R-:W-:Y:S01]  /*39c0*/  UISETP.NE.U32.AND UP3, UPT, UR4, URZ, UPT ;  /* 0x000000ff0400728c */ /* 0x010fe2000bf65070 */
[----:B------:R-:W2:Y:S01]  /*39d0*/  LDC R18, c[0x0][0xb20] ;  /* 0x0002c800ff127b82 */ /* 0x000ea20000000800 */
[----:B-1----:R-:W-:Y:S01]  /*39e0*/  ISETP.NE.AND P1, PT, R0, 0x1, PT ;  /* 0x000000010000780c */ /* 0x002fe20003f25270 */
[----:B------:R-:W-:-:S02]  /*39f0*/  UISETP.NE.AND.EX UP2, UPT, UR9, URZ, UPT, UP2 ;  /* 0x000000ff0900728c */ /* 0x000fc4000bf45320 */
[----:B------:R-:W-:Y:S02]  /*3a00*/  UPRMT UR13, UR37, 0x654, UR13 ;  /* 0x00000654250d7896 */ /* 0x000fe4000800000d */
[----:B------:R-:W-:Y:S02]  /*3a10*/  UISETP.NE.AND.EX UP3, UPT, UR5, URZ, UPT, UP3 ;  /* 0x000000ff0500728c */ /* 0x000fe4000bf65330 */
[----:B------:R-:W1:Y:S08]  /*3a20*/  LDC.64 R32, c[0x0][0x348] ;  /* 0x0000d200ff207b82 */ /* 0x000e700000000a00 */
[----:B------:R-:W4:Y:S08]  /*3a30*/  LDC.64 R16, c[0x0][0xb10] ;  /* 0x0002c400ff107b82 */ /* 0x000f300000000a00 */
[----:B------:R-:W1:Y:S08]  /*3a40*/  LDC.64 R6, c[0x0][0xb18] ;  /* 0x0002c600ff067b82 */ /* 0x000e700000000a00 */
[----:B------:R-:W1:Y:S08]  /*3a50*/  LDC.64 R4, c[0x0][0xb28] ;  /* 0x0002ca00ff047b82 */ /* 0x000e700000000a00 */
[----:B--23--:R-:W1:Y:S02]  /*3a60*/  LDC R22, c[0x0][0x374] ;  /* 0x0000dd00ff167b82 */ /* 0x00ce640000000800 */
.L_x_76:
[C---:B------:R-:W-:Y:S02]  /*3a70*/  LEA R0, R30.reuse, UR7, 0x3 ;  /* 0x000000071e007c11 */ /* 0x040fe4000f8e18ff */
[----:B------:R-:W-:Y:S02]  /*3a80*/  SHF.L.U32 R3, R29, 0x1f, RZ ;  /* 0x0000001f1d037819 */ /* 0x000fe400000006ff */
[----:B------:R-:W-:Y:S02]  /*3a90*/  LEA R24, R30, UR7, 0x4 ;  /* 0x000000071e187c11 */ /* 0x000fe4000f8e20ff */
[----:B--2---:R-:W2:Y:S02]  /*3aa0*/  SYNCS.PHASECHK.TRANS64.TRYWAIT P0, [R0+URZ+0x70], R3 ;  /* 0x00007003000075a7 */ /* 0x004ea400080011ff */
[----:B--2---:R-:W-:Y:S05]  /*3ab0*/  @!P0 BRA `(.L_x_68) ;  /* 0x0000003c001c8947 */ /* 0x004fea0003800000 */
.L_x_132:
[----:B------:R-:W-:Y:S01]  /*3ac0*/  ISETP.GE.AND P0, PT, R40, 0x1, PT ;  /* 0x000000012800780c */ /* 0x000fe20003f06270 */
[----:B------:R-:W3:Y:S01]  /*3ad0*/  LDS.128 R24, [R24+0x100] ;  /* 0x0001000018187984 */ /* 0x000ee20000000c00 */
[----:B--2---:R-:W-:Y:S01]  /*3ae0*/  VIADD R0, R0, 0x80 ;  /* 0x0000008000007836 */ /* 0x004fe20000000000 */
[----:B------:R-:W-:Y:S01]  /*3af0*/  @!PT LDS RZ, [RZ] ;  /* 0x00000000fffff984 */ /* 0x000fe20000000800 */
[----:B------:R-:W-:Y:S01]  /*3b00*/  @!PT LDS RZ, [RZ] ;  /* 0x00000000fffff984 */ /* 0x000fe20000000800 */
[----:B------:R-:W-:Y:S01]  /*3b10*/  @!PT LDS RZ, [RZ] ;  /* 0x00000000fffff984 */ /* 0x000fe20000000800 */
[----:B------:R-:W-:Y:S01]  /*3b20*/  @!PT LDS RZ, [RZ] ;  /* 0x00000000fffff984 */ /* 0x000fe20000000800 */
[----:B------:R2:W-:Y:S06]  /*3b30*/  MEMBAR.ALL.CTA ;  /* 0x0000000000007992 */ /* 0x0005ec0000008000 */
[----:B--2---:R-:W2:Y:S01]  /*3b40*/  FENCE.VIEW.ASYNC.S ;  /* 0x00000000000073c6 */ /* 0x004ea20000000000 */
[----:B------:R-:W-:Y:S04]  /*3b50*/  PRMT R0, RZ, 0x654, R0 ;  /* 0x00000654ff007816 */ /* 0x000fe80000000000 */
[----:B--2---:R2:W-:Y:S01]  /*3b60*/  SYNCS.ARRIVE.TRANS64.RED.A1T0 RZ, [R0+URZ], RZ ;  /* 0x000000ff00ff79a7 */ /* 0x0045e200081004ff */
[----:B---3--:R-:W-:Y:S11]  /*3b70*/  LOP3.LUT P3, RZ, R26, 0x1, RZ, 0xc0, !PT ;  /* 0x000000011aff7812 */ /* 0x008ff6000786c0ff */
[----:B------:R-:W-:Y:S02]  /*3b80*/  @!UPT UIADD3 URZ, UPT, UPT, URZ, URZ, URZ ;  /* 0x000000fffffff290 */ /* 0x000fe4000fffe0ff */
[----:B------:R-:W-:Y:S02]  /*3b90*/  @P3 MOV R13, R24 ;  /* 0x00000018000d3202 */ /* 0x000fe40000000f00 */
[----:B------:R-:W-:Y:S01]  /*3ba0*/  @P3 LOP3.LUT R8, R25, 0xffff, RZ, 0xc0, !PT ;  /* 0x0000ffff19083812 */ /* 0x000fe200078ec0ff */
[----:B--2---:R-:W-:Y:S06]  /*3bb0*/  @!P0 BRA `(.L_x_69) ;  /* 0x0000000000a48947 */ /* 0x004fec0003800000 */
[----:B-1----:R-:W-:Y:S01]  /*3bc0*/  IMAD.HI.U32 R35, R22, R7, RZ ;  /* 0x0000000716237227 */ /* 0x002fe200078e00ff */
[----:B------:R-:W-:Y:S02]  /*3bd0*/  ISETP.NE.AND P0, PT, R6, 0x1, PT ;  /* 0x000000010600780c */ /* 0x000fe40003f05270 */
[----:B------:R-:W-:Y:S01]  /*3be0*/  ISETP.NE.AND P2, PT, R40, 0x1, PT ;  /* 0x000000012800780c */ /* 0x000fe20003f45270 */
[----:B----4-:R-:W-:Y:S01]  /*3bf0*/  IMAD.HI.U32 R34, R19, R16, RZ ;  /* 0x0000001013227227 */ /* 0x010fe200078e00ff */
[----:B------:R-:W-:Y:S02]  /*3c00*/  SHF.R.U32.HI R35, RZ, R18, R35 ;  /* 0x00000012ff237219 */ /* 0x000fe40000011623 */
[----:B------:R-:W-:Y:S01]  /*3c10*/  ISETP.NE.AND P4, PT, R2, 0x1, PT ;  /* 0x000000010200780c */ /* 0x000fe20003f85270 */
[----:B------:R-:W-:Y:S01]  /*3c20*/  IMAD.HI.U32 R36, R13, R16, RZ ;  /* 0x000000100d247227 */ /* 0x000fe200078e00ff */
[----:B------:R-:W-:Y:S02]  /*3c30*/  SHF.R.U32.HI R34, RZ, R17, R34 ;  /* 0x00000011ff227219 */ /* 0x000fe40000011622 */
[----:B------:R-:W-:Y:S01]  /*3c40*/  SEL R3, R22, R35, !P0 ;  /* 0x0000002316037207 */ /* 0x000fe20004000000 */
[C---:B------:R-:W-:Y:S01]  /*3c50*/  IMAD.HI.U32 R35, R8.reuse, R7, RZ ;  /* 0x0000000708237227 */ /* 0x040fe200078e00ff */
[----:B------:R-:W-:Y:S02]  /*3c60*/  SEL R11, R19, R34, !P4 ;  /* 0x00000022130b7207 */ /* 0x000fe40006000000 */
[----:B------:R-:W-:Y:S01]  /*3c70*/  SHF.R.U32.HI R36, RZ, R17, R36 ;  /* 0x00000011ff247219 */ /* 0x000fe20000011624 */
[----:B------:R-:W-:Y:S01]  /*3c80*/  IMAD.HI.U32 R38, R3, R4, RZ ;  /* 0x0000000403267227 */ /* 0x000fe200078e00ff */
[----:B------:R-:W-:Y:S03]  /*3c90*/  SHF.R.U32.HI R35, RZ, R18, R35 ;  /* 0x00000012ff237219 */ /* 0x000fe60000011623 */
[----:B------:R-:W-:Y:S01]  /*3ca0*/  IMAD.HI.U32 R34, R11, R4, RZ ;  /* 0x000000040b227227 */ /* 0x000fe200078e00ff */
[----:B------:R-:W-:Y:S02]  /*3cb0*/  @P2 SHF.R.U32.HI R3, RZ, R5, R38 ;  /* 0x00000005ff032219 */ /* 0x000fe40000011626 */
[----:B------:R-:W-:Y:S02]  /*3cc0*/  SEL R9, R8, R35, !P0 ;  /* 0x0000002308097207 */ /* 0x000fe40004000000 */
[----:B------:R-:W-:Y:S01]  /*3cd0*/  @P2 SHF.R.U32.HI R11, RZ, R5, R34 ;  /* 0x00000005ff0b2219 */ /* 0x000fe20000011622 */
[C---:B------:R-:W-:Y:S01]  /*3ce0*/  IMAD R10, R40.reuse, R3, RZ ;  /* 0x00000003280a7224 */ /* 0x040fe200078e02ff */
[----:B------:R-:W-:Y:S01]  /*3cf0*/  SEL R3, R13, R36, !P4 ;  /* 0x000000240d037207 */ /* 0x000fe20006000000 */
[C---:B------:R-:W-:Y:S03]  /*3d00*/  IMAD.HI.U32 R14, R9.reuse, R4, RZ ;  /* 0x00000004090e7227 */ /* 0x040fe600078e00ff */
[----:B------:R-:W-:Y:S01]  /*3d10*/  ISETP.GE.AND P0, PT, R9, R10, PT ;  /* 0x0000000a0900720c */ /* 0x000fe20003f06270 */
[C---:B------:R-:W-:Y:S01]  /*3d20*/  IMAD R12, R40.reuse, R11, RZ ;  /* 0x0000000b280c7224 */ /* 0x040fe200078e02ff */
[-C--:B------:R-:W-:Y:S04]  /*3d30*/  SHF.R.U32.HI R14, RZ, R5.reuse, R14 ;  /* 0x00000005ff0e7219 */ /* 0x080fe8000001160e */
[----:B------:R-:W-:Y:S02]  /*3d40*/  ISETP.GE.OR P0, PT, R3, R12, P0 ;  /* 0x0000000c0300720c */ /* 0x000fe40000706670 */
[----:B------:R-:W-:Y:S05]  /*3d50*/  SEL R15, R9, R14, !P2 ;  /* 0x0000000e090f7207 */ /* 0x000fea0005000000 */
[----:B------:R-:W-:Y:S04]  /*3d60*/  IMAD.MOV R14, RZ, RZ, -R15 ;  /* 0x000000ffff0e7224 */ /* 0x000fe800078e0a0f */
[----:B------:R-:W-:Y:S02]  /*3d70*/  IMAD R14, R40, R14, R9 ;  /* 0x0000000e280e7224 */ /* 0x000fe400078e0209 */
[C---:B------:R-:W-:Y:S05]  /*3d80*/  @!P0 IMAD.HI.U32 R10, R3.reuse, R4, RZ ;  /* 0x00000004030a8227 */ /* 0x040fea00078e00ff */
[----:B------:R-:W-:Y:S04]  /*3d90*/  @!P0 SHF.R.U32.HI R10, RZ, R5, R10 ;  /* 0x00000005ff0a8219 */ /* 0x000fe8000001160a */
[----:B------:R-:W-:Y:S01]  /*3da0*/  @!P0 SEL R0, R3, R10, !P2 ;  /* 0x0000000a03008207 */ /* 0x000fe20005000000 */
[----:B------:R-:W-:Y:S03]  /*3db0*/  IMAD.MOV R10, RZ, RZ, -R3 ;  /* 0x000000ffff0a7224 */ /* 0x000fe600078e0a03 */
[----:B------:R-:W-:Y:S01]  /*3dc0*/  @!P0 IADD3 R15, PT, PT, R15, -R0, RZ ;  /* 0x800000000f0f8210 */ /* 0x000fe20007ffe0ff */
[----:B------:R-:W-:Y:S01]  /*3dd0*/  @!P0 IMAD R0, R11, R14, R0 ;  /* 0x0000000e0b008224 */ /* 0x000fe200078e0200 */
[----:B------:R-:W-:Y:S01]  /*3de0*/  IADD3 R11, PT, PT, -R9, RZ, RZ ;  /* 0x000000ff090b7210 */ /* 0x000fe20007ffe1ff */
[----:B------:R-:W-:Y:S02]  /*3df0*/  IMAD R13, R2, R10, R13 ;  /* 0x0000000a020d7224 */ /* 0x000fe400078e020d */
[----:B------:R-:W-:Y:S02]  /*3e00*/  @!P0 IMAD R9, R15, R40, R3 ;  /* 0x000000280f098224 */ /* 0x000fe400078e0203 */
[----:B------:R-:W-:Y:S02]  /*3e10*/  @!P0 IMAD.MOV.U32 R3, RZ, RZ, R0 ;  /* 0x000000ffff038224 */ /* 0x000fe400078e0000 */
[----:B------:R-:W-:Y:S02]  /*3e20*/  IMAD R8, R6, R11, R8 ;  /* 0x0000000b06087224 */ /* 0x000fe400078e0208 */
[----:B------:R-:W-:Y:S02]  /*3e30*/  IMAD R13, R3, R2, R13 ;  /* 0x00000002030d7224 */ /* 0x000fe400078e020d */
[----:B------:R-:W-:Y:S02]  /*3e40*/  IMAD R8, R9, R6, R8 ;  /* 0x0000000609087224 */ /* 0x000fe400078e0208 */
.L_x_69:
[----:B------:R-:W-:Y:S05]  /*3e50*/  BRA.U UP1, `(.L_x_70) ;  /* 0x0000000101107547 */ /* 0x000fea000b800000 */
[----:B------:R-:W-:Y:S04]  /*3e60*/  MOV R0, UR6 ;  /* 0x0000000600007c02 */ /* 0x000fe80008000f00 */
[----:B------:R-:W-:Y:S04]  /*3e70*/  SHF.L.U32 R3, R0, 0x1f, RZ ;  /* 0x0000001f00037819 */ /* 0x000fe800000006ff */
[----:B------:R-:W2:Y:S02]  /*3e80*/  SYNCS.PHASECHK.TRANS64.TRYWAIT P0, [UR7+0x68], R3 ;  /* 0x00006803ff0075a7 */ /* 0x000ea40008001107 */
[----:B--2---:R-:W-:Y:S05]  /*3e90*/  @!P0 BRA `(.L_x_71) ;  /* 0x0000003800388947 */ /* 0x004fea0003800000 */
.L_x_70:
[----:B------:R-:W-:Y:S02]  /*3ea0*/  R2UR UR19, R21 ;  /* 0x00000000151372ca */ /* 0x000fe400000e0000 */
[----:B------:R-:W-:Y:S02]  /*3eb0*/  R2UR UR18, R20 ;  /* 0x00000000141272ca */ /* 0x000fe400000e0000 */
[----:B------:R-:W-:Y:S02]  /*3ec0*/  ISETP.NE.U32.AND P2, PT, RZ, UR4, PT ;  /* 0x00000004ff007c0c */ /* 0x000fe4000bf45070 */
[----:B------:R-:W-:Y:S02]  /*3ed0*/  SHF.L.U32 R12, R31, 0x1f, RZ ;  /* 0x0000001f1f0c7819 */ /* 0x000fe400000006ff */
[----:B------:R-:W-:Y:S05]  /*3ee0*/  ISETP.NE.AND.EX P2, PT, RZ, UR5, PT, P2 ;  /* 0x00000005ff007c0c */ /* 0x000fea000bf45320 */
[----:B------:R-:W-:Y:S02]  /*3ef0*/  USHF.L.U32 UR19, UR19, 0x6, URZ ;  /* 0x0000000613137899 */ /* 0x000fe400080006ff */
[----:B------:R-:W-:Y:S01]  /*3f00*/  USHF.L.U32 UR18, UR18, 0x7, URZ ;  /* 0x0000000712127899 */ /* 0x000fe200080006ff */
[----:B------:R-:W-:Y:S11]  /*3f10*/  BRA.U !UP3, `(.L_x_72) ;  /* 0x000000010b347547 */ /* 0x000ff6000b800000 */
[----:B------:R-:W-:Y:S01]  /*3f20*/  UPLOP3.LUT UP0, UPT, UPT, UPT, UP2, 0x80, 0x8 ;  /* 0x000000000008789c */ /* 0x000fe20003f0f020 */
[----:B--2---:R-:W-:Y:S02]  /*3f30*/  HFMA2 R0, -RZ, RZ, 0, 5.9604644775390625e-08 ;  /* 0x00000001ff007431 */ /* 0x004fe400000001ff */
[----:B------:R-:W-:Y:S03]  /*3f40*/  IMAD.MOV.U32 R95, RZ, RZ, 0x1 ;  /* 0x00000001ff5f7424 */ /* 0x000fe600078e00ff */
[----:B------:R-:W-:Y:S05]  /*3f50*/  PLOP3.LUT P0, PT, PT, PT, UP0, 0x80, 0x8 ;  /* 0x000000000008781c */ /* 0x000fea0003f0f008 */
[----:B------:R-:W2:Y:S01]  /*3f60*/  @UP0 LDCU.64 UR10, c[0x0][0x888] ;  /* 0x00011100ff0a07ac */ /* 0x000ea20008000a00 */
[----:B------:R-:W-:Y:S07]  /*3f70*/  @UP0 UIMAD UR8, UR36, UR4, URZ ;  /* 0x00000004240802a4 */ /* 0x000fee000f8e02ff */
[----:B------:R-:W-:Y:S01]  /*3f80*/  @!P0 PRMT R95, R0, 0x7610, R95 ;  /* 0x00007610005f8816 */ /* 0x000fe2000000005f */
[----:B--2---:R-:W-:Y:S03]  /*3f90*/  @UP0 UIMAD.WIDE UR10, UR8, 0x4, UR10 ;  /* 0x00000004080a08a5 */ /* 0x004fe6000f8e020a */
[----:B------:R-:W2:Y:S03]  /*3fa0*/  @!UP0 LDCU UR8, c[0x0][0x880] ;  /* 0x00011000ff0887ac */ /* 0x000ea60008000800 */
[----:B------:R-:W-:Y:S01]  /*3fb0*/  IMAD.U32 R10, RZ, RZ, UR10 ;  /* 0x0000000aff0a7e24 */ /* 0x000fe2000f8e00ff */
[----:B------:R-:W-:Y:S05]  /*3fc0*/  MOV R11, UR11 ;  /* 0x0000000b000b7c02 */ /* 0x000fea0008000f00 */
[----:B-----5:R3:W5:Y:S02]  /*3fd0*/  @P0 LDG.E R49, desc[UR46][R10.64] ;  /* 0x0000002e0a310981 */ /* 0x020764000c1e1900 */
[----:B--23--:R-:W-:Y:S07]  /*3fe0*/  @!P0 IMAD.U32 R49, RZ, RZ, UR8 ;  /* 0x00000008ff318e24 */ /* 0x00cfee000f8e00ff */
.L_x_72:
[----:B-----5:R-:W-:Y:S01]  /*3ff0*/  @!P2 FSETP.EQ.AND P0, PT, R49, RZ, PT ;  /* 0x000000ff3100a20b */ /* 0x020fe20003f02000 */
[----:B------:R-:W-:Y:S01]  /*4000*/  @!UPT UIADD3 URZ, UPT, UPT, URZ, URZ, URZ ;  /* 0x000000fffffff290 */ /* 0x000fe2000fffe0ff */
[----:B------:R-:W-:Y:S11]  /*4010*/  @!P2 BRA `(.L_x_73) ;  /* 0x000000000014a947 */ /* 0x000ff60003800000 */
[----:B------:R-:W-:Y:S02]  /*4020*/  LOP3.LUT P2, RZ, R95, 0xff, RZ, 0xc0, !PT ;  /* 0x000000ff5fff7812 */ /* 0x000fe4000784c0ff */
[----:B------:R-:W-:Y:S04]  /*4030*/  PLOP3.LUT P0, PT, PT, PT, UP0, 0x80, 0x8 ;  /* 0x000000000008781c */ /* 0x000fe80003f0f008 */
[----:B------:R-:W-:Y:S07]  /*4040*/  PLOP3.LUT P0, PT, P0, PT, PT, 0x8, 0x80 ;  /* 0x000000000080781c */ /* 0x000fee000070e170 */
[----:B------:R-:W-:Y:S11]  /*4050*/  @P2 FSETP.EQ.AND P0, PT, R49, RZ, PT ;  /* 0x000000ff3100220b */ /* 0x000ff60003f02000 */
[----:B------:R-:W-:Y:S02]  /*4060*/  @!UPT UIADD3 URZ, UPT, UPT, URZ, URZ, URZ ;  /* 0x000000fffffff290 */ /* 0x000fe4000fffe0ff */
.L_x_73:
[----:B------:R-:W3:Y:S01]  /*4070*/  SYNCS.PHASECHK.TRANS64.TRYWAIT P2, [UR7+0x50], R12 ;  /* 0x0000500cff0075a7 */ /* 0x000ee20008041107 */
[----:B------:R-:W-:Y:S04]  /*4080*/  ELECT P4, URZ, PT ;  /* 0x0000000000ff782f */ /* 0x000fe80003880000 */
[----:B------:R-:W-:Y:S11]  /*4090*/  PLOP3.LUT P4, PT, P0, P4, PT, 0xf2, 0x2f ;  /* 0x00000000002f781c */ /* 0x000ff60000789e72 */
[----:B------:R-:W-:Y:S02]  /*40a0*/  @!UPT UIADD3 URZ, UPT, UPT, URZ, URZ, URZ ;  /* 0x000000fffffff290 */ /* 0x000fe4000fffe0ff */
[----:B-1----:R-:W-:Y:S05]  /*40b0*/  @!P4 IADD3 R21, P0, PT, R32, 0x580, RZ ;  /* 0x000005802015c810 */ /* 0x002fea0007f1e0ff */
[----:B------:R-:W-:Y:S01]  /*40c0*/  @!P4 IMAD.X R20, RZ, RZ, R33, P0 ;  /* 0x000000ffff14c224 */ /* 0x000fe200000e0621 */
[----:B---3--:R-:W-:Y:S07]  /*40d0*/  @!P2 BRA `(.L_x_74) ;  /* 0x0000003400c0a947 */ /* 0x008fee0003800000 */
.L_x_135:
[----:B------:R-:W3:Y:S01]  /*40e0*/  LDC.64 R14, c[0x0][0xb10] ;  /* 0x0002c400ff0e7b82 */ /* 0x000ee20000000a00 */
[----:B------:R-:W-:Y:S01]  /*40f0*/  @!P4 R2UR UR8, R20 ;  /* 0x000000001408c2ca */ /* 0x000fe200000e0000 */
[----:B------:R-:W-:Y:S01]  /*4100*/  VOTEU.ALL UP1, P4 ;  /* 0x0000000000ff7886 */ /* 0x000fe20002020000 */
[----:B------:R-:W-:Y:S01]  /*4110*/  @!P4 R2UR UR9, R21 ;  /* 0x000000001509c2ca */ /* 0x000fe200000e0000 */
[----:B------:R-:W-:Y:S01]  /*4120*/  UMOV UR10, 0x0 ;  /* 0x00000000000a7882 */ /* 0x000fe20000000000 */
[----:B------:R-:W-:Y:S03]  /*4130*/  UMOV UR11, 0x10000000 ;  /* 0x10000000000b7882 */ /* 0x000fe60000000000 */
[----:B------:R-:W5:Y:S01]  /*4140*/  LDC.64 R10, c[0x0][0xb18] ;  /* 0x0002c600ff0a7b82 */ /* 0x000f620000000a00 */
[----:B------:R-:W-:Y:S01]  /*4150*/  @!UP1 UIADD3 UR16, UPT, UPT, UR7, 0x200, URZ ;  /* 0x0000020007109890 */ /* 0x000fe2000fffe0ff */
[----:B------:R-:W-:Y:S01]  /*4160*/  @P3 SHF.R.U32.HI R28, RZ, 0x10, R25 ;  /* 0x00000010ff1c3819 */ /* 0x000fe20000011619 */
[----:B------:R-:W-:Y:S01]  /*4170*/  VOTEU.ALL UP1, P4 ;  /* 0x0000000000ff7886 */ /* 0x000fe20002020000 */
[----:B------:R-:W-:Y:S01]  /*4180*/  UMOV UR20, UR36 ;  /* 0x0000002400147c82 */ /* 0x000fe20008000000 */
[----:B------:R-:W-:Y:S03]  /*4190*/  VIADD R30, R30, 0x1 ;  /* 0x000000011e1e7836 */ /* 0x000fe60000000000 */
[----:B--2---:R-:W2:Y:S01]  /*41a0*/  @!P1 LDC R0, c[0x0][0xb20] ;  /* 0x0002c800ff009b82 */ /* 0x004ea20000000800 */
[----:B------:R-:W-:Y:S01]  /*41b0*/  IMAD.U32 R21, RZ, RZ, UR8 ;  /* 0x00000008ff157e24 */ /* 0x000fe2000f8e00ff */
[----:B------:R-:W-:Y:S06]  /*41c0*/  UPRMT UR8, UR37, 0x654, UR17 ;  /* 0x0000065425087896 */ /* 0x000fec0008000011 */
[----:B-1----:R-:W1:Y:S01]  /*41d0*/  @!P1 LDC R3, c[0x0][0xb0c] ;  /* 0x0002c300ff039b82 */ /* 0x002e620000000800 */
[----:B------:R-:W-:Y:S01]  /*41e0*/  IMAD.U32 R20, RZ, RZ, UR9 ;  /* 0x00000009ff147e24 */ /* 0x000fe2000f8e00ff */
[----:B------:R-:W-:Y:S04]  /*41f0*/  @!P4 R2UR UR15, R21 ;  /* 0x00000000150fc2ca */ /* 0x000fe800000e0000 */
[----:B------:R-:W-:Y:S01]  /*4200*/  @!P4 R2UR UR14, R20 ;  /* 0x00000000140ec2ca */ /* 0x000fe200000e0000 */
[----:B------:R-:W-:Y:S11]  /*4210*/  @!P4 IMAD.MOV.U32 R20, RZ, RZ, 0x1000 ;  /* 0x00001000ff14c424 */ /* 0x000ff600078e00ff */
[----:B------:R-:W-:Y:S01]  /*4220*/  @!UPT UIADD3 URZ, UPT, UPT, URZ, URZ, URZ ;  /* 0x000000fffffff290 */ /* 0x000fe2000fffe0ff */
[----:B------:R1:W-:Y:S01]  /*4230*/  @!UP1 UTMALDG.3D [UR16], [UR14], desc[UR10] ;  /* 0x00000a100e0095b4 */ /* 0x0003e20008011000 */
[----:B------:R1:W-:Y:S02]  /*4240*/  @!P4 SYNCS.ARRIVE.TRANS64.RED.A0TR RZ, [UR7+0x40], R20 ;  /* 0x00004014ffffc9a7 */ /* 0x0003e40008300407 */
[----:B-1----:R-:W-:Y:S01]  /*4250*/  @!P1 ISETP.NE.AND P2, PT, R3, 0x1, PT ;  /* 0x000000010300980c */ /* 0x002fe20003f45270 */
[C---:B---3--:R-:W-:Y:S01]  /*4260*/  @!P1 IMAD.HI.U32 R14, R13.reuse, R14, RZ ;  /* 0x0000000e0d0e9227 */ /* 0x048fe200078e00ff */
[----:B-----5:R-:W-:Y:S03]  /*4270*/  @!P1 ISETP.NE.AND P0, PT, R10, 0x1, PT ;  /* 0x000000010a00980c */ /* 0x020fe60003f05270 */
[C---:B------:R-:W-:Y:S01]  /*4280*/  @!P1 IMAD.HI.U32 R11, R8.reuse, R11, RZ ;  /* 0x0000000b080b9227 */ /* 0x040fe200078e00ff */
[----:B------:R-:W-:Y:S04]  /*4290*/  @!P1 SHF.R.U32.HI R14, RZ, R15, R14 ;  /* 0x0000000fff0e9219 */ /* 0x000fe8000001160e */
[----:B--2---:R-:W-:Y:S01]  /*42a0*/  @!P1 SHF.R.U32.HI R9, RZ, R0, R11 ;  /* 0x00000000ff099219 */ /* 0x004fe2000001160b */
[----:B------:R-:W-:Y:S01]  /*42b0*/  SYNCS.ARRIVE.TRANS64.RED.A1T0 RZ, [UR8], RZ ;  /* 0x000000ffffff79a7 */ /* 0x000fe20008100408 */
[----:B------:R-:W-:Y:S02]  /*42c0*/  @!P1 SEL R14, R13, R14, !P2 ;  /* 0x0000000e0d0e9207 */ /* 0x000fe40005000000 */
[----:B------:R-:W-:Y:S01]  /*42d0*/  @!P1 SEL R9, R8, R9, !P0 ;  /* 0x0000000908099207 */ /* 0x000fe20004000000 */
[----:B------:R-:W1:Y:S04]  /*42e0*/  SYNCS.PHASECHK.TRANS64.TRYWAIT P5, [UR7+0x58], R12 ;  /* 0x0000580cff0075a7 */ /* 0x000e6800080a1107 */
[----:B------:R-:W-:Y:S02]  /*42f0*/  @!P1 IMAD.IADD R0, R9, 0x1, -R14 ;  /* 0x0000000109009824 */ /* 0x000fe400078e0a0e */
[----:B------:R-:W-:Y:S02]  /*4300*/  @!P1 IMAD.IADD R9, R14, 0x1, -R9 ;  /* 0x000000010e099824 */ /* 0x000fe400078e0a09 */
[----:B------:R-:W-:Y:S02]  /*4310*/  @!P1 IMAD R13, R0, R3, R13 ;  /* 0x00000003000d9224 */ /* 0x000fe400078e020d */
[----:B------:R-:W-:Y:S01]  /*4320*/  @!P1 IMAD R8, R9, R10, R8 ;  /* 0x0000000a09089224 */ /* 0x000fe200078e0208 */
[----:B-1----:R-:W-:Y:S06]  /*4330*/  @!P5 BRA `(.L_x_75) ;  /* 0x000000340040d947 */ /* 0x002fec0003800000 */
.L_x_137:
[----:B-1----:R-:W-:Y:S01]  /*4340*/  @!P4 IADD3 R3, P0, PT, R32, 0x580, RZ ;  /* 0x000005802003c810 */ /* 0x002fe20007f1e0ff */
[----:B------:R-:W-:Y:S01]  /*4350*/  VOTEU.ALL UP1, P4 ;  /* 0x0000000000ff7886 */ /* 0x000fe20002020000 */
[----:B------:R-:W-:Y:S01]  /*4360*/  UMOV UR20, 0x0 ;  /* 0x0000000000147882 */ /* 0x000fe20000000000 */
[----:B------:R-:W-:Y:S01]  /*4370*/  UMOV UR21, 0x10000000 ;  /* 0x1000000000157882 */ /* 0x000fe20000000000 */
[----:B------:R-:W-:Y:S01]  /*4380*/  @!P4 R2UR UR9, R3 ;  /* 0x000000000309c2ca */ /* 0x000fe200000e0000 */
[----:B------:R-:W-:Y:S01]  /*4390*/  @!P4 IMAD.X R0, RZ, RZ, R33, P0 ;  /* 0x000000ffff00c224 */ /* 0x000fe200000e0621 */
[----:B------:R-:W-:Y:S01]  /*43a0*/  @!UP1 UIADD3 UR10, UPT, UPT, UR18, 0x40, URZ ;  /* 0x00000040120a9890 */ /* 0x000fe2000fffe0ff */
[----:B------:R-:W-:Y:S01]  /*43b0*/  ISETP.NE.AND P0, PT, R30, 0x2, PT ;  /* 0x000000021e00780c */ /* 0x000fe20003f05270 */
[----:B------:R-:W-:Y:S01]  /*43c0*/  UMOV UR11, UR19 ;  /* 0x00000013000b7c82 */ /* 0x000fe20008000000 */
[----:B------:R-:W-:Y:S01]  /*43d0*/  UMOV UR12, UR36 ;  /* 0x00000024000c7c82 */ /* 0x000fe20008000000 */
[----:B------:R-:W-:Y:S01]  /*43e0*/  @!P4 R2UR UR8, R0 ;  /* 0x000000000008c2ca */ /* 0x000fe200000e0000 */
[----:B------:R-:W-:Y:S01]  /*43f0*/  IMAD.IADD R20, R8, 0x1, R94 ;  /* 0x0000000108147824 */ /* 0x000fe200078e025e */
[----:B------:R-:W-:Y:S01]  /*4400*/  @P3 R2UR UR36, R28 ;  /* 0x000000001c2432ca */ /* 0x000fe200000e0000 */
[----:B------:R-:W-:Y:S01]  /*4410*/  IMAD.IADD R21, R13, 0x1, R96 ;  /* 0x000000010d157824 */ /* 0x000fe200078e0260 */
[----:B------:R-:W-:Y:S02]  /*4420*/  SEL R0, RZ, 0x1, P0 ;  /* 0x00000001ff007807 */ /* 0x000fe40000000000 */
[----:B------:R-:W-:Y:S01]  /*4430*/  LOP3.LUT R31, R31, 0x1, RZ, 0x3c, !PT ;  /* 0x000000011f1f7812 */ /* 0x000fe200078e3cff */
[----:B------:R-:W-:Y:S01]  /*4440*/  IMAD.U32 R10, RZ, RZ, UR9 ;  /* 0x00000009ff0a7e24 */ /* 0x000fe2000f8e00ff */
[----:B------:R-:W-:Y:S01]  /*4450*/  @!UP1 UIADD3 UR9, UPT, UPT, UR7, 0x48, URZ ;  /* 0x0000004807099890 */ /* 0x000fe2000fffe0ff */
[----:B------:R-:W-:Y:S02]  /*4460*/  LOP3.LUT R29, R29, R0, RZ, 0x3c, !PT ;  /* 0x000000001d1d7212 */ /* 0x000fe400078e3cff */
[----:B------:R-:W-:Y:S02]  /*4470*/  SEL R30, R30, RZ, P0 ;  /* 0x000000ff1e1e7207 */ /* 0x000fe40000000000 */
[----:B------:R-:W-:Y:S01]  /*4480*/  IMAD.U32 R11, RZ, RZ, UR8 ;  /* 0x00000008ff0b7e24 */ /* 0x000fe2000f8e00ff */
[----:B------:R-:W-:Y:S01]  /*4490*/  @!P4 R2UR UR14, R10 ;  /* 0x000000000a0ec2ca */ /* 0x000fe200000e0000 */
[----:B------:R-:W-:Y:S01]  /*44a0*/  @!UP1 UIADD3 UR8, UPT, UPT, UR7, 0x1200, URZ ;  /* 0x0000120007089890 */ /* 0x000fe2000fffe0ff */
[----:B------:R-:W-:Y:S02]  /*44b0*/  VOTEU.ALL UP1, P4 ;  /* 0x0000000000ff7886 */ /* 0x000fe40002020000 */
[----:B------:R-:W-:Y:S11]  /*44c0*/  @!P4 R2UR UR15, R11 ;  /* 0x000000000b0fc2ca */ /* 0x000ff600000e0000 */
[----:B------:R-:W-:Y:S02]  /*44d0*/  @!UPT UIADD3 URZ, UPT, UPT, URZ, URZ, URZ ;  /* 0x000000fffffff290 */ /* 0x000fe4000fffe0ff */
[----:B------:R2:W-:Y:S01]  /*44e0*/  @!UP1 UTMALDG.3D [UR8], [UR14], desc[UR20] ;  /* 0x000014080e0095b4 */ /* 0x0005e20008011000 */
[----:B------:R2:W-:Y:S01]  /*44f0*/  @!P4 SYNCS.ARRIVE.TRANS64.RED.A0TR RZ, [UR7+0x48], R23 ;  /* 0x00004817ffffc9a7 */ /* 0x0005e20008300407 */
[----:B------:R-:W-:Y:S01]  /*4500*/  UPLOP3.LUT UP1, UPT, UPT, UPT, UPT, 0x80, 0x8 ;  /* 0x000000000008789c */ /* 0x000fe20003f2f070 */
[----:B------:R-:W-:Y:S01]  /*4510*/  SYNCS.ARRIVE.TRANS64.RED.A1T0 RZ, [UR13], RZ ;  /* 0x000000ffffff79a7 */ /* 0x000fe2000810040d */
[----:B------:R-:W-:Y:S09]  /*4520*/  @P3 BRA `(.L_x_76) ;  /* 0xfffffff400503947 */ /* 0x000ff2000383ffff */
[----:B------:R-:W-:-:S04]  /*4530*/  SHF.L.U32 R3, R31, 0x1f, RZ ;  /* 0x0000001f1f037819 */ /* 0x000fc800000006ff */
[----:B------:R-:W1:Y:S02]  /*4540*/  SYNCS.PHASECHK.TRANS64.TRYWAIT P0, [UR7+0x50], R3 ;  /* 0x00005003ff0075a7 */ /* 0x000e640008001107 */
[----:B-1----:R-:W-:Y:S05]  /*4550*/  @!P0 BRA `(.L_x_77) ;  /* 0x0000003000d08947 */ /* 0x002fea0003800000 */
.L_x_139:
[----:B-1----:R-:W-:-:S07]  /*4560*/  MOV R0, UR7 ;  /* 0x0000000700007c02 */ /* 0x002fce0008000f00 */
.L_x_78:
[----:B-1----:R-:W-:-:S04]  /*4570*/  SHF.L.U32 R3, R31, 0x1f, RZ ;  /* 0x0000001f1f037819 */ /* 0x002fc800000006ff */
[----:B------:R1:W3:Y:S03]  /*4580*/  SYNCS.PHASECHK.TRANS64.TRYWAIT P0, [R0+URZ+0x58], R3 ;  /* 0x00005803000075a7 */ /* 0x0002e600080011ff */
[----:B---3--:R-:W-:Y:S05]  /*4590*/  @!P0 NANOSLEEP.SYNCS 0x989680 ;  /* 0x009896800000895d */ /* 0x008fea0003900000 */
[----:B------:R-:W3:Y:S02]  /*45a0*/  @!P0 SYNCS.PHASECHK.TRANS64 P0, [R0+URZ+0x58], R3 ;  /* 0x00005803000085a7 */ /* 0x000ee400080010ff */
[----:B--23--:R-:W-:Y:S05]  /*45b0*/  @P0 EXIT ;  /* 0x000000000000094d */ /* 0x00cfea0003800000 */
[----:B------:R-:W-:Y:S05]  /*45c0*/  BRA `(.L_x_78) ;  /* 0xfffffffc00e87947 */ /* 0x000fea000383ffff */
.L_x_67:
[----:B------:R-:W-:-:S06]  /*45d0*/  UISETP.GE.AND UP1, UPT, UR8, 0x4, UPT ;  /* 0x000000040800788c */ /* 0x000fcc000bf26270 */
[----:B------:R-:W-:-:S13]  /*45e0*/  PLOP3.LUT P0, PT, PT, PT, UP1, 0x80, 0x8 ;  /* 0x000000000008781c */ /* 0x000fda0003f0f018 */
[----:B------:R-:W-:Y:S05]  /*45f0*/  @!P0 EXIT ;  /* 0x000000000000894d */ /* 0x000fea0003800000 */
[----:B------:R-:W-:Y:S01]  /*4600*/  BAR.SYNC.DEFER_BLOCKING 0x6, 0xa0 ;  /* 0x0182800000007b1d */ /* 0x000fe20000010000 */
[C---:B------:R-:W-:Y:S01]  /*4610*/  IMAD.SHL.U32 R7, R108.reuse, 0x40, RZ ;  /* 0x000000406c077824 */ /* 0x040fe200078e00ff */
[C---:B------:R-:W-:Y:S01]  /*4620*/  LOP3.LUT R110, R108.reuse, 0x60, RZ, 0xc0, !PT ;  /* 0x000000606c6e7812 */ /* 0x040fe200078ec0ff */
[C---:B------:R-:W-:Y:S01]  /*4630*/  IMAD.SHL.U32 R100, R108.reuse, 0x20, RZ ;  /* 0x000000206c647824 */ /* 0x040fe200078e00ff */
[----:B------:R-:W-:Y:S01]  /*4640*/  CS2R R106, SRZ ;  /* 0x00000000006a7805 */ /* 0x000fe2000001ff00 */
[C---:B------:R-:W-:Y:S01]  /*4650*/  IMAD.SHL.U32 R0, R108.reuse, 0x2, RZ ;  /* 0x000000026c007824 */ /* 0x040fe200078e00ff */
[----:B------:R-:W-:Y:S02]  /*4660*/  UMOV UR49, 0x400 ;  /* 0x0000040000317882 */ /* 0x000fe40000000000 */
[----:B------:R-:W1:Y:S01]  /*4670*/  LDC R99, c[0x0][0x370] ;  /* 0x0000dc00ff637b82 */ /* 0x000e620000000800 */
[----:B------:R-:W-:Y:S01]  /*4680*/  ULEA UR49, UR37, UR49, 0x18 ;  /* 0x0000003125317291 */ /* 0x000fe2000f8ec0ff */
[----:B------:R-:W-:Y:S01]  /*4690*/  LOP3.LUT R5, R7, 0x180, RZ, 0xc0, !PT ;  /* 0x0000018007057812 */ /* 0x000fe200078ec0ff */
[----:B------:R-:W-:Y:S01]  /*46a0*/  IMAD.U32 R46, R108, 0x10000, RZ ;  /* 0x000100006c2e7824 */ /* 0x000fe200078e00ff */
[----:B------:R-:W-:Y:S01]  /*46b0*/  LOP3.LUT R100, R100, 0xc00, RZ, 0xc0, !PT ;  /* 0x00000c0064647812 */ /* 0x000fe200078ec0ff */
[----:B------:R-:W-:Y:S01]  /*46c0*/  UIADD3 UR4, UPT, UPT, UR49, 0x2200, URZ ;  /* 0x0000220031047890 */ /* 0x000fe2000fffe0ff */
[----:B------:R-:W-:Y:S01]  /*46d0*/  LOP3.LUT R0, R5, 0x20, R0, 0xf8, !PT ;  /* 0x0000002005007812 */ /* 0x000fe200078ef800 */
[----:B------:R-:W-:Y:S01]  /*46e0*/  IMAD.SHL.U32 R5, R108, 0x8, RZ ;  /* 0x000000086c057824 */ /* 0x000fe200078e00ff */
[----:B------:R-:W2:Y:S01]  /*46f0*/  LDC R42, c[0x0][0xb0c] ;  /* 0x0002c300ff2a7b82 */ /* 0x000ea20000000800 */
[----:B------:R-:W-:Y:S01]  /*4700*/  LOP3.LUT R100, R100, 0x40, R7, 0xf8, !PT ;  /* 0x0000004064647812 */ /* 0x000fe200078ef807 */
[----:B------:R-:W-:Y:S01]  /*4710*/  IMAD.MOV.U32 R44, RZ, RZ, RZ ;  /* 0x000000ffff2c7224 */ /* 0x000fe200078e00ff */
[----:B------:R-:W-:Y:S01]  /*4720*/  LOP3.LUT R46, R46, 0x600000, RZ, 0xc0, !PT ;  /* 0x006000002e2e7812 */ /* 0x000fe200078ec0ff */
[----:B------:R-:W-:Y:S01]  /*4730*/  IMAD.MOV.U32 R112, RZ, RZ, RZ ;  /* 0x000000ffff707224 */ /* 0x000fe200078e00ff */
[----:B------:R-:W-:-:S02]  /*4740*/  LOP3.LUT R108, R108, 0x2, RZ, 0xc0, !PT ;  /* 0x000000026c6c7812 */ /* 0x000fc400078ec0ff */
[----:B------:R-:W-:Y:S02]  /*4750*/  CS2R R104, SRZ ;  /* 0x0000000000687805 */ /* 0x000fe4000001ff00 */
[----:B------:R-:W-:Y:S01]  /*4760*/  LOP3.LUT R5, R0, 0x30, R5, 0x78, !PT ;  /* 0x0000003000057812 */ /* 0x000fe200078e7805 */
[----:B------:R-:W4:Y:S01]  /*4770*/  LDC R97, c[0x0][0xb20] ;  /* 0x0002c800ff617b82 */ /* 0x000f220000000800 */
[----:B------:R-:W3:Y:S01]  /*4780*/  LDS R3, [UR49+0x120] ;  /* 0x00012031ff037984 */ /* 0x000ee20008000800 */
[----:B------:R-:W-:Y:S01]  /*4790*/  LOP3.LUT R100, R100, 0x200, R7, 0xf8, !PT ;  /* 0x0000020064647812 */ /* 0x000fe200078ef807 */
[----:B------:R-:W-:Y:S01]  /*47a0*/  IMAD.MOV R102, RZ, RZ, -R108 ;  /* 0x000000ffff667224 */ /* 0x000fe200078e0a6c */
[----:B------:R-:W1:Y:S01]  /*47b0*/  LDCU.64 UR52, c[0x0][0x348] ;  /* 0x00006900ff3477ac */ /* 0x000e620008000a00 */
[----:B------:R-:W-:Y:S01]  /*47c0*/  IMAD.U32 R109, RZ, RZ, UR4 ;  /* 0x00000004ff6d7e24 */ /* 0x000fe2000f8e00ff */
[----:B------:R-:W-:Y:S02]  /*47d0*/  LOP3.LUT R100, R100, R5, RZ, 0xfc, !PT ;  /* 0x0000000564647212 */ /* 0x000fe400078efcff */
[----:B------:R-:W1:Y:S01]  /*47e0*/  LDC R41, c[0x0][0xb30] ;  /* 0x0002cc00ff297b82 */ /* 0x000e620000000800 */
[----:B------:R-:W1:Y:S01]  /*47f0*/  LDCU.64 UR38, c[0x0][0x888] ;  /* 0x00011100ff2677ac */ /* 0x000e620008000a00 */
[----:B------:R-:W1:Y:S06]  /*4800*/  LDCU.64 UR44, c[0x0][0x890] ;  /* 0x00011200ff2c77ac */ /* 0x000e6c0008000a00 */
[----:B------:R-:W1:Y:S01]  /*4810*/  LDC.64 R92, c[0x0][0xb10] ;  /* 0x0002c400ff5c7b82 */ /* 0x000e620000000a00 */
[----:B------:R-:W-:-:S07]  /*4820*/  UIADD3 UR48, UPT, UPT, UR49, 0x200, URZ ;  /* 0x0000020031307890 */ /* 0x000fce000fffe0ff */
[----:B------:R-:W1:Y:S08]  /*4830*/  LDC.64 R38, c[0x0][0xb18] ;  /* 0x0002c600ff267b82 */ /* 0x000e700000000a00 */
[----:B------:R-:W1:Y:S08]  /*4840*/  LDC.64 R36, c[0x0][0xb28] ;  /* 0x0002ca00ff247b82 */ /* 0x000e700000000a00 */
[----:B------:R-:W1:Y:S01]  /*4850*/  LDC.64 R90, c[0x0][0x8b0] ;  /* 0x00022c00ff5a7b82 */ /* 0x000e620000000a00 */
[----:B---3--:R-:W-:-:S07]  /*4860*/  IMAD.IADD R46, R3, 0x1, R46 ;  /* 0x00000001032e7824 */ /* 0x008fce00078e022e */
[----:B------:R-:W3:Y:S08]  /*4870*/  LDC.64 R88, c[0x0][0x8a8] ;  /* 0x00022a00ff587b82 */ /* 0x000ef00000000a00 */
[----:B--2-4-:R-:W1:Y:S02]  /*4880*/  LDC R98, c[0x0][0x374] ;  /* 0x0000dd00ff627b82 */ /* 0x014e640000000800 */
.L_x_104:
[----:B------:R-:W-:Y:S02]  /*4890*/  LEA R0, R112, UR49, 0x3 ;  /* 0x0000003170007c11 */ /* 0x000fe4000f8e18ff */
[----:B------:R-:W-:Y:S02]  /*48a0*/  SHF.L.U32 R3, R106, 0x1f, RZ ;  /* 0x0000001f6a037819 */ /* 0x000fe400000006ff */
[----:B------:R-:W-:Y:S02]  /*48b0*/  LEA R16, R112, UR49, 0x4 ;  /* 0x0000003170107c11 */ /* 0x000fe4000f8e20ff */
[----:B------:R-:W2:Y:S02]  /*48c0*/  SYNCS.PHASECHK.TRANS64.TRYWAIT P0, [R0+URZ+0x70], R3 ;  /* 0x00007003000075a7 */ /* 0x000ea400080011ff */
[----:B-12---:R-:W-:Y:S05]  /*48d0*/  @!P0 BRA `(.L_x_79) ;  /* 0x0000003000088947 */ /* 0x006fea0003800000 */
.L_x_140:
[----:B------:R-:W4:Y:S01]  /*48e0*/  LDC.64 R12, c[0x0][0xb10] ;  /* 0x0002c400ff0c7b82 */ /* 0x000f220000000a00 */
[----:B------:R-:W3:Y:S01]  /*48f0*/  LDS.128 R16, [R16+0x100] ;  /* 0x0001000010107984 */ /* 0x000ee20000000c00 */
[----:B-1----:R-:W-:Y:S01]  /*4900*/  ISETP.NE.AND P1, PT, R41, 0x1, PT ;  /* 0x000000012900780c */ /* 0x002fe20003f25270 */
[----:B--2---:R-:W-:Y:S01]  /*4910*/  VIADD R0, R0, 0x80 ;  /* 0x0000008000007836 */ /* 0x004fe20000000000 */
[----:B------:R-:W-:Y:S04]  /*4920*/  ISETP.GE.AND P0, PT, R40, 0x1, PT ;  /* 0x000000012800780c */ /* 0x000fe80003f06270 */
[----:B------:R-:W1:Y:S01]  /*4930*/  LDC.64 R10, c[0x0][0xb18] ;  /* 0x0002c600ff0a7b82 */ /* 0x000e620000000a00 */
[----:B------:R-:W-:Y:S01]  /*4940*/  PRMT R0, RZ, 0x654, R0 ;  /* 0x00000654ff007816 */ /* 0x000fe20000000000 */
[----:B------:R-:W-:Y:S01]  /*4950*/  @!PT LDS RZ, [RZ] ;  /* 0x00000000fffff984 */ /* 0x000fe20000000800 */
[----:B------:R-:W-:Y:S01]  /*4960*/  @!PT LDS RZ, [RZ] ;  /* 0x00000000fffff984 */ /* 0x000fe20000000800 */
[----:B------:R-:W-:Y:S01]  /*4970*/  @!PT LDS RZ, [RZ] ;  /* 0x00000000fffff984 */ /* 0x000fe20000000800 */
[----:B------:R-:W-:Y:S01]  /*4980*/  @!PT LDS RZ, [RZ] ;  /* 0x00000000fffff984 */ /* 0x000fe20000000800 */
[----:B------:R2:W-:Y:S06]  /*4990*/  MEMBAR.ALL.CTA ;  /* 0x0000000000007992 */ /* 0x0005ec0000008000 */
[----:B--2---:R-:W2:Y:S01]  /*49a0*/  FENCE.VIEW.ASYNC.S ;  /* 0x00000000000073c6 */ /* 0x004ea20000000000 */
[----:B------:R-:W1:Y:S08]  /*49b0*/  @!P1 LDC R14, c[0x0][0xb20] ;  /* 0x0002c800ff0e9b82 */ /* 0x000e700000000800 */
[----:B------:R-:W1:Y:S01]  /*49c0*/  @!P1 LDC R9, c[0x0][0xb0c] ;  /* 0x0002c300ff099b82 */ /* 0x000e620000000800 */
[----:B--2---:R2:W-:Y:S01]  /*49d0*/  SYNCS.ARRIVE.TRANS64.RED.A1T0 RZ, [R0+URZ], RZ ;  /* 0x000000ff00ff79a7 */ /* 0x0045e200081004ff */
[----:B---3--:R-:W-:Y:S04]  /*49e0*/  LOP3.LUT P4, RZ, R18, 0x1, RZ, 0xc0, !PT ;  /* 0x0000000112ff7812 */ /* 0x008fe8000788c0ff */
[----:B------:R-:W-:Y:S09]  /*49f0*/  P2R R111, PR, RZ, 0x10 ;  /* 0x00000010ff6f7803 */ /* 0x000ff20000000000 */
[----:B------:R-:W-:Y:S02]  /*4a00*/  @P4 MOV R45, R16 ;  /* 0x00000010002d4202 */ /* 0x000fe40000000f00 */
[----:B------:R-:W-:Y:S01]  /*4a10*/  @P4 LOP3.LUT R43, R17, 0xffff, RZ, 0xc0, !PT ;  /* 0x0000ffff112b4812 */ /* 0x000fe200078ec0ff */
[----:B--2-4-:R-:W-:Y:S06]  /*4a20*/  @!P0 BRA `(.L_x_80) ;  /* 0x0000000000a48947 */ /* 0x014fec0003800000 */
[----:B------:R-:W-:Y:S01]  /*4a30*/  IMAD.HI.U32 R24, R98, R39, RZ ;  /* 0x0000002762187227 */ /* 0x000fe200078e00ff */
[----:B------:R-:W-:Y:S02]  /*4a40*/  ISETP.NE.AND P0, PT, R38, 0x1, PT ;  /* 0x000000012600780c */ /* 0x000fe40003f05270 */
[----:B------:R-:W-:Y:S01]  /*4a50*/  ISETP.NE.AND P2, PT, R40, 0x1, PT ;  /* 0x000000012800780c */ /* 0x000fe20003f45270 */
[-C--:B------:R-:W-:Y:S01]  /*4a60*/  IMAD.HI.U32 R22, R99, R92.reuse, RZ ;  /* 0x0000005c63167227 */ /* 0x080fe200078e00ff */
[----:B------:R-:W-:Y:S02]  /*4a70*/  SHF.R.U32.HI R23, RZ, R97, R24 ;  /* 0x00000061ff177219 */ /* 0x000fe40000011618 */
[----:B------:R-:W-:Y:S01]  /*4a80*/  ISETP.NE.AND P3, PT, R42, 0x1, PT ;  /* 0x000000012a00780c */ /* 0x000fe20003f65270 */
[----:B------:R-:W-:Y:S01]  /*4a90*/  IMAD.HI.U32 R28, R43, R39, RZ ;  /* 0x000000272b1c7227 */ /* 0x000fe200078e00ff */
[----:B------:R-:W-:Y:S02]  /*4aa0*/  SHF.R.U32.HI R22, RZ, R93, R22 ;  /* 0x0000005dff167219 */ /* 0x000fe40000011616 */
[----:B------:R-:W-:Y:S01]  /*4ab0*/  SEL R3, R98, R23, !P0 ;  /* 0x0000001762037207 */ /* 0x000fe20004000000 */
[----:B------:R-:W-:Y:S01]  /*4ac0*/  IMAD.HI.U32 R26, R45, R92, RZ ;  /* 0x0000005c2d1a7227 */ /* 0x000fe200078e00ff */
[----:B------:R-:W-:Y:S03]  /*4ad0*/  SEL R7, R99, R22, !P3 ;  /* 0x0000001663077207 */ /* 0x000fe60005800000 */
[-C--:B------:R-:W-:Y:S01]  /*4ae0*/  IMAD.HI.U32 R22, R3, R36.reuse, RZ ;  /* 0x0000002403167227 */ /* 0x080fe200078e00ff */
[----:B------:R-:W-:Y:S03]  /*4af0*/  SHF.R.U32.HI R26, RZ, R93, R26 ;  /* 0x0000005dff1a7219 */ /* 0x000fe6000001161a */
[----:B------:R-:W-:Y:S01]  /*4b00*/  IMAD.HI.U32 R24, R7, R36, RZ ;  /* 0x0000002407187227 */ /* 0x000fe200078e00ff */
[----:B------:R-:W-:Y:S02]  /*4b10*/  @P2 SHF.R.U32.HI R3, RZ, R37, R22 ;  /* 0x00000025ff032219 */ /* 0x000fe40000011616 */
[----:B------:R-:W-:Y:S02]  /*4b20*/  SHF.R.U32.HI R22, RZ, R97, R28 ;  /* 0x00000061ff167219 */ /* 0x000fe4000001161c */
[----:B------:R-:W-:Y:S01]  /*4b30*/  @P2 SHF.R.U32.HI R7, RZ, R37, R24 ;  /* 0x00000025ff072219 */ /* 0x000fe20000011618 */
[C---:B------:R-:W-:Y:S01]  /*4b40*/  IMAD R2, R40.reuse, R3, RZ ;  /* 0x0000000328027224 */ /* 0x040fe200078e02ff */
[----:B------:R-:W-:Y:S02]  /*4b50*/  SEL R5, R43, R22, !P0 ;  /* 0x000000162b057207 */ /* 0x000fe40004000000 */
[----:B------:R-:W-:Y:S01]  /*4b60*/  SEL R3, R45, R26, !P3 ;  /* 0x0000001a2d037207 */ /* 0x000fe20005800000 */
[----:B------:R-:W-:Y:S01]  /*4b70*/  IMAD R4, R40, R7, RZ ;  /* 0x0000000728047224 */ /* 0x000fe200078e02ff */
[C---:B------:R-:W-:Y:S01]  /*4b80*/  ISETP.GE.AND P0, PT, R5.reuse, R2, PT ;  /* 0x000000020500720c */ /* 0x040fe20003f06270 */
[----:B------:R-:W-:Y:S03]  /*4b90*/  IMAD.HI.U32 R6, R5, R36, RZ ;  /* 0x0000002405067227 */ /* 0x000fe600078e00ff */
[----:B------:R-:W-:Y:S01]  /*4ba0*/  ISETP.GE.OR P0, PT, R3, R4, P0 ;  /* 0x000000040300720c */ /* 0x000fe20000706670 */
[----:B------:R-:W-:Y:S01]  /*4bb0*/  IMAD.MOV R4, RZ, RZ, -R3 ;  /* 0x000000ffff047224 */ /* 0x000fe200078e0a03 */
[-C--:B------:R-:W-:Y:S03]  /*4bc0*/  SHF.R.U32.HI R6, RZ, R37.reuse, R6 ;  /* 0x00000025ff067219 */ /* 0x080fe60000011606 */
[----:B------:R-:W-:Y:S01]  /*4bd0*/  IMAD R45, R42, R4, R45 ;  /* 0x000000042a2d7224 */ /* 0x000fe200078e022d */
[----:B------:R-:W-:Y:S05]  /*4be0*/  SEL R15, R5, R6, !P2 ;  /* 0x00000006050f7207 */ /* 0x000fea0005000000 */
[----:B------:R-:W-:Y:S02]  /*4bf0*/  IMAD.MOV R6, RZ, RZ, -R15 ;  /* 0x000000ffff067224 */ /* 0x000fe400078e0a0f */
[C---:B------:R-:W-:Y:S04]  /*4c00*/  @!P0 IMAD.HI.U32 R2, R3.reuse, R36, RZ ;  /* 0x0000002403028227 */ /* 0x040fe800078e00ff */
[----:B------:R-:W-:Y:S01]  /*4c10*/  IMAD R6, R40, R6, R5 ;  /* 0x0000000628067224 */ /* 0x000fe200078e0205 */
[----:B------:R-:W-:Y:S04]  /*4c20*/  @!P0 SHF.R.U32.HI R2, RZ, R37, R2 ;  /* 0x00000025ff028219 */ /* 0x000fe80000011602 */
[----:B------:R-:W-:Y:S02]  /*4c30*/  @!P0 SEL R0, R3, R2, !P2 ;  /* 0x0000000203008207 */ /* 0x000fe40005000000 */
[----:B------:R-:W-:Y:S02]  /*4c40*/  IADD3 R2, PT, PT, -R5, RZ, RZ ;  /* 0x000000ff05027210 */ /* 0x000fe40007ffe1ff */
[----:B------:R-:W-:Y:S01]  /*4c50*/  @!P0 IADD3 R8, PT, PT, R15, -R0, RZ ;  /* 0x800000000f088210 */ /* 0x000fe20007ffe0ff */
[----:B------:R-:W-:Y:S02]  /*4c60*/  @!P0 IMAD R0, R7, R6, R0 ;  /* 0x0000000607008224 */ /* 0x000fe400078e0200 */
[----:B------:R-:W-:Y:S02]  /*4c70*/  IMAD R43, R38, R2, R43 ;  /* 0x00000002262b7224 */ /* 0x000fe400078e022b */
[----:B------:R-:W-:Y:S02]  /*4c80*/  @!P0 IMAD R5, R8, R40, R3 ;  /* 0x0000002808058224 */ /* 0x000fe400078e0203 */
[----:B------:R-:W-:Y:S04]  /*4c90*/  @!P0 IMAD.MOV.U32 R3, RZ, RZ, R0 ;  /* 0x000000ffff038224 */ /* 0x000fe800078e0000 */
[----:B------:R-:W-:Y:S02]  /*4ca0*/  IMAD R45, R3, R42, R45 ;  /* 0x0000002a032d7224 */ /* 0x000fe400078e022d */
[----:B------:R-:W-:Y:S07]  /*4cb0*/  IMAD R43, R5, R38, R43 ;  /* 0x00000026052b7224 */ /* 0x000fee00078e022b */
.L_x_80:
[----:B-1----:R-:W-:Y:S01]  /*4cc0*/  @!P1 ISETP.NE.AND P0, PT, R10, 0x1, PT ;  /* 0x000000010a00980c */ /* 0x002fe20003f05270 */
[----:B------:R-:W-:Y:S01]  /*4cd0*/  @!P1 IMAD.HI.U32 R0, R45, R12, RZ ;  /* 0x0000000c2d009227 */ /* 0x000fe200078e00ff */
[----:B------:R-:W-:Y:S01]  /*4ce0*/  @!P1 ISETP.NE.AND P2, PT, R9, 0x1, PT ;  /* 0x000000010900980c */ /* 0x000fe20003f45270 */
[----:B------:R-:W-:Y:S01]  /*4cf0*/  ULOP3.LUT UP0, URZ, UR48, 0x1b0, URZ, 0xc0, !UPT ;  /* 0x000001b030ff7892 */ /* 0x000fe2000f80c0ff */
[----:B------:R-:W-:Y:S01]  /*4d00*/  R2UR UR42, R21 ;  /* 0x00000000152a72ca */ /* 0x000fe200000e0000 */
[----:B------:R-:W-:Y:S01]  /*4d10*/  @!P1 IMAD.HI.U32 R3, R43, R11, RZ ;  /* 0x0000000b2b039227 */ /* 0x000fe200078e00ff */
[----:B------:R-:W-:Y:S02]  /*4d20*/  @!P1 SHF.R.U32.HI R0, RZ, R13, R0 ;  /* 0x0000000dff009219 */ /* 0x000fe40000011600 */
[----:B------:R-:W-:Y:S01]  /*4d30*/  R2UR UR41, R20 ;  /* 0x00000000142972ca */ /* 0x000fe200000e0000 */
[----:B------:R-:W-:Y:S01]  /*4d40*/  VIADD R112, R112, 0x1 ;  /* 0x0000000170707836 */ /* 0x000fe20000000000 */
[----:B------:R-:W-:Y:S02]  /*4d50*/  @!P1 SHF.R.U32.HI R2, RZ, R14, R3 ;  /* 0x0000000eff029219 */ /* 0x000fe40000011603 */
[----:B------:R-:W-:Y:S02]  /*4d60*/  @!P1 SEL R3, R45, R0, !P2 ;  /* 0x000000002d039207 */ /* 0x000fe40005000000 */
[----:B------:R-:W-:Y:S02]  /*4d70*/  @!P1 SEL R2, R43, R2, !P0 ;  /* 0x000000022b029207 */ /* 0x000fe40004000000 */
[----:B------:R-:W-:Y:S01]  /*4d80*/  @P4 SHF.R.U32.HI R103, RZ, 0x10, R17 ;  /* 0x00000010ff674819 */ /* 0x000fe20000011611 */
[----:B------:R-:W-:Y:S02]  /*4d90*/  USHF.L.U32 UR42, UR42, 0x6, URZ ;  /* 0x000000062a2a7899 */ /* 0x000fe400080006ff */
[----:B------:R-:W-:Y:S02]  /*4da0*/  @!P1 IMAD.IADD R0, R2, 0x1, -R3 ;  /* 0x0000000102009824 */ /* 0x000fe400078e0a03 */
[----:B------:R-:W-:Y:S01]  /*4db0*/  @!P1 IMAD.IADD R2, R3, 0x1, -R2 ;  /* 0x0000000103029824 */ /* 0x000fe200078e0a02 */
[----:B------:R-:W-:Y:S01]  /*4dc0*/  USHF.L.U32 UR41, UR41, 0x7, URZ ;  /* 0x0000000729297899 */ /* 0x000fe200080006ff */
[----:B------:R-:W-:Y:S02]  /*4dd0*/  @!P1 IMAD R45, R0, R9, R45 ;  /* 0x00000009002d9224 */ /* 0x000fe400078e022d */
[----:B------:R-:W-:Y:S01]  /*4de0*/  @!P1 IMAD R43, R2, R10, R43 ;  /* 0x0000000a022b9224 */ /* 0x000fe200078e022b */
[----:B------:R-:W-:Y:S08]  /*4df0*/  BRA.U !UP0, `(.L_x_81) ;  /* 0x0000000108407547 */ /* 0x000ff0000b800000 */
[----:B------:R-:W1:Y:S01]  /*4e00*/  LDCU.64 UR8, c[0x4][0x80] ;  /* 0x01001000ff0877ac */ /* 0x000e620008000a00 */
[----:B------:R-:W-:Y:S01]  /*4e10*/  MOV R3, 0x0 ;  /* 0x0000000000037802 */ /* 0x000fe20000000f00 */
[----:B------:R-:W-:Y:S02]  /*4e20*/  HFMA2 R12, -RZ, RZ, 0, 5.9604644775390625e-08 ;  /* 0x00000001ff0c7431 */ /* 0x000fe400000001ff */
[----:B------:R-:W-:Y:S02]  /*4e30*/  IMAD.MOV.U32 R8, RZ, RZ, 0x70 ;  /* 0x00000070ff087424 */ /* 0x000fe400078e00ff */
[----:B------:R-:W-:Y:S01]  /*4e40*/  IMAD.MOV.U32 R13, RZ, RZ, RZ ;  /* 0x000000ffff0d7224 */ /* 0x000fe200078e00ff */
[----:B------:R-:W2:Y:S01]  /*4e50*/  LDCU.64 UR6, c[0x4][0x88] ;  /* 0x01001100ff0677ac */ /* 0x000ea20008000a00 */
[----:B------:R-:W3:Y:S01]  /*4e60*/  LDC.64 R2, c[0x4][R3] ;  /* 0x0100000003027b82 */ /* 0x000ee20000000a00 */
[----:B------:R-:W4:Y:S01]  /*4e70*/  LDCU.64 UR4, c[0x4][0x8] ;  /* 0x01000100ff0477ac */ /* 0x000f220008000a00 */
[----:B-1----:R-:W-:Y:S01]  /*4e80*/  MOV R5, UR9 ;  /* 0x0000000900057c02 */ /* 0x002fe20008000f00 */
[----:B------:R-:W-:Y:S01]  /*4e90*/  IMAD.U32 R4, RZ, RZ, UR8 ;  /* 0x00000008ff047e24 */ /* 0x000fe2000f8e00ff */
[----:B--2---:R-:W-:Y:S01]  /*4ea0*/  MOV R7, UR7 ;  /* 0x0000000700077c02 */ /* 0x004fe20008000f00 */
[----:B------:R-:W-:Y:S01]  /*4eb0*/  IMAD.U32 R6, RZ, RZ, UR6 ;  /* 0x00000006ff067e24 */ /* 0x000fe2000f8e00ff */
[----:B----4-:R-:W-:Y:S01]  /*4ec0*/  MOV R11, UR5 ;  /* 0x00000005000b7c02 */ /* 0x010fe20008000f00 */
[----:B------:R-:W-:Y:S02]  /*4ed0*/  IMAD.U32 R10, RZ, RZ, UR4 ;  /* 0x00000004ff0a7e24 */ /* 0x000fe4000f8e00ff */
[----:B------:R-:W-:Y:S07]  /*4ee0*/  LEPC R20, `(.L_x_81) ;  /* 0x000000001014794e */ /* 0x000fee0000000000 */
[----:B---3-5:R-:W-:Y:S05]  /*4ef0*/  CALL.ABS.NOINC R2 ;  /* 0x0000000002007343 */ /* 0x028fea0003c00000 */
.L_x_81:
[----:B------:R-:W-:Y:S01]  /*4f00*/  LOP3.LUT P0, RZ, R109, 0x1b0, RZ, 0xc0, !PT ;  /* 0x000001b06dff7812 */ /* 0x000fe2000780c0ff */
[----:B------:R-:W-:Y:S11]  /*4f10*/  BSSY.RECONVERGENT B6, `(.L_x_82) ;  /* 0x0000013000067945 */ /* 0x000ff60003800200 */
[----:B------:R-:W-:Y:S01]  /*4f20*/  @!UPT UIADD3 URZ, UPT, UPT, URZ, URZ, URZ ;  /* 0x000000fffffff290 */ /* 0x000fe2000fffe0ff */
[----:B------:R-:W-:Y:S05]  /*4f30*/  @!P0 BRA `(.L_x_83) ;  /* 0x0000000000408947 */ /* 0x000fea0003800000 */
        /* <DEDUP_REMOVED lines=16> */
.L_x_83:
[----:B------:R-:W-:Y:S05]  /*5040*/  BSYNC.RECONVERGENT B6 ;  /* 0x0000000000067941 */ /* 0x000fea0003800200 */
.L_x_82:
[----:B------:R-:W-:Y:S01]  /*5050*/  ISETP.NE.U32.AND P4, PT, R90, RZ, PT ;  /* 0x000000ff5a00720c */ /* 0x000fe20003f85070 */
[----:B------:R-:W-:Y:S01]  /*5060*/  UISETP.NE.AND UP2, UPT, UR50, URZ, UPT ;  /* 0x000000ff3200728c */ /* 0x000fe2000bf45270 */
[----:B------:R-:W-:Y:S01]  /*5070*/  ISETP.NE.U32.AND P2, PT, RZ, UR38, PT ;  /* 0x00000026ff007c0c */ /* 0x000fe2000bf45070 */
[----:B------:R-:W-:Y:S01]  /*5080*/  UISETP.NE.U32.AND UP1, UPT, UR44, URZ, UPT ;  /* 0x000000ff2c00728c */ /* 0x000fe2000bf25070 */
[----:B------:R-:W-:Y:S01]  /*5090*/  ISETP.NE.AND.EX P4, PT, R91, RZ, PT, P4 ;  /* 0x000000ff5b00720c */ /* 0x000fe20003f85340 */
[----:B------:R-:W-:Y:S01]  /*50a0*/  UPLOP3.LUT UP0, UPT, UPT, UPT, UPT, 0x40, 0x4 ;  /* 0x000000000004789c */ /* 0x000fe20003f0e870 */
[----:B------:R-:W-:Y:S01]  /*50b0*/  ISETP.NE.AND.EX P2, PT, RZ, UR39, PT, P2 ;  /* 0x00000027ff007c0c */ /* 0x000fe2000bf45320 */
[----:B------:R-:W-:Y:S01]  /*50c0*/  UISETP.NE.AND.EX UP1, UPT, UR45, URZ, UPT, UP1 ;  /* 0x000000ff2d00728c */ /* 0x000fe2000bf25310 */
[----:B------:R-:W-:Y:S04]  /*50d0*/  PLOP3.LUT P1, PT, PT, PT, UP2, 0x80, 0x8 ;  /* 0x000000000008781c */ /* 0x000fe80003f2f028 */
[----:B------:R-:W-:Y:S06]  /*50e0*/  @UP2 UPLOP3.LUT UP0, UPT, UPT, UPT, UP1, 0x80, 0x8 ;  /* 0x000000000008289c */ /* 0x000fec0003f0f010 */
[----:B------:R-:W-:Y:S01]  /*50f0*/  PLOP3.LUT P0, PT, PT, PT, UP0, 0x80, 0x8 ;  /* 0x000000000008781c */ /* 0x000fe20003f0f008 */
[----:B------:R-:W-:Y:S01]  /*5100*/  @!UPT UIADD3 URZ, UPT, UPT, URZ, URZ, URZ ;  /* 0x000000fffffff290 */ /* 0x000fe2000fffe0ff */
[----:B------:R-:W-:Y:S11]  /*5110*/  BRA.U !UP1, `(.L_x_84) ;  /* 0x0000000109387547 */ /* 0x000ff6000b800000 */
[----:B------:R-:W-:Y:S01]  /*5120*/  UISETP.NE.U32.AND UP0, UPT, UR38, URZ, UPT ;  /* 0x000000ff2600728c */ /* 0x000fe2000bf05070 */
[----:B------:R-:W-:Y:S02]  /*5130*/  HFMA2 R0, -RZ, RZ, 0, 5.9604644775390625e-08 ;  /* 0x00000001ff007431 */ /* 0x000fe400000001ff */
[----:B------:R-:W-:Y:S01]  /*5140*/  IMAD.MOV.U32 R95, RZ, RZ, 0x1 ;  /* 0x00000001ff5f7424 */ /* 0x000fe200078e00ff */
[----:B------:R-:W-:Y:S06]  /*5150*/  UISETP.NE.AND.EX UP0, UPT, UR39, URZ, UPT, UP0 ;  /* 0x000000ff2700728c */ /* 0x000fec000bf05300 */
[----:B------:R-:W-:Y:S05]  /*5160*/  PLOP3.LUT P3, PT, PT, PT, UP0, 0x80, 0x8 ;  /* 0x000000000008781c */ /* 0x000fea0003f6f008 */
[----:B------:R-:W1:Y:S01]  /*5170*/  @UP0 LDCU.64 UR6, c[0x0][0x888] ;  /* 0x00011100ff0607ac */ /* 0x000e620008000a00 */
[----:B------:R-:W-:Y:S07]  /*5180*/  @UP0 UIMAD UR4, UR36, UR44, URZ ;  /* 0x0000002c240402a4 */ /* 0x000fee000f8e02ff */
[----:B------:R-:W-:Y:S01]  /*5190*/  @!P3 PRMT R95, R0, 0x7610, R95 ;  /* 0x00007610005fb816 */ /* 0x000fe2000000005f */
[----:B-1----:R-:W-:Y:S03]  /*51a0*/  @UP0 UIMAD.WIDE UR6, UR4, 0x4, UR6 ;  /* 0x00000004040608a5 */ /* 0x002fe6000f8e0206 */
[----:B------:R-:W1:Y:S03]  /*51b0*/  @!UP0 LDCU UR4, c[0x0][0x880] ;  /* 0x00011000ff0487ac */ /* 0x000e660008000800 */
[----:B------:R-:W-:Y:S01]  /*51c0*/  IMAD.U32 R2, RZ, RZ, UR6 ;  /* 0x00000006ff027e24 */ /* 0x000fe2000f8e00ff */
[----:B------:R-:W-:Y:S05]  /*51d0*/  MOV R3, UR7 ;  /* 0x0000000700037c02 */ /* 0x000fea0008000f00 */
[----:B-----5:R2:W5:Y:S02]  /*51e0*/  @P3 LDG.E R49, desc[UR46][R2.64] ;  /* 0x0000002e02313981 */ /* 0x020564000c1e1900 */
[----:B-12---:R-:W-:Y:S02]  /*51f0*/  @!P3 IMAD.U32 R49, RZ, RZ, UR4 ;  /* 0x00000004ff31be24 */ /* 0x006fe4000f8e00ff */
.L_x_84:
[----:B------:R-:W-:Y:S05]  /*5200*/  @!P4 BRA `(.L_x_85) ;  /* 0x000000000020c947 */ /* 0x000fea0003800000 */
[----:B------:R-:W-:Y:S04]  /*5210*/  ISETP.NE.U32.AND P3, PT, R88, RZ, PT ;  /* 0x000000ff5800720c */ /* 0x000fe80003f65070 */
[----:B------:R-:W-:Y:S11]  /*5220*/  ISETP.NE.AND.EX P3, PT, R89, RZ, PT, P3 ;  /* 0x000000ff5900720c */ /* 0x000ff60003f65330 */
[----:B------:R-:W-:Y:S02]  /*5230*/  @!UPT UIADD3 URZ, UPT, UPT, URZ, URZ, URZ ;  /* 0x000000fffffff290 */ /* 0x000fe4000fffe0ff */
[----:B------:R-:W1:Y:S01]  /*5240*/  @P3 LDC.64 R2, c[0x0][0x8a8] ;  /* 0x00022a00ff023b82 */ /* 0x000e620000000a00 */
[----:B------:R-:W-:Y:S04]  /*5250*/  @P3 IMAD R0, R90, UR36, RZ ;  /* 0x000000245a003c24 */ /* 0x000fe8000f8e02ff */
[----:B-1----:R-:W-:Y:S05]  /*5260*/  @P3 IMAD.WIDE R2, R0, 0x4, R2 ;  /* 0x0000000400023825 */ /* 0x002fea00078e0202 */
[----:B-----5:R1:W5:Y:S02]  /*5270*/  @P3 LDG.E R47, desc[UR46][R2.64] ;  /* 0x0000002e022f3981 */ /* 0x020364000c1e1900 */
[----:B-1----:R-:W2:Y:S02]  /*5280*/  @!P3 LDC R47, c[0x0][0x8a0] ;  /* 0x00022800ff2fbb82 */ /* 0x002ea40000000800 */
.L_x_85:
[----:B-----5:R-:W-:Y:S01]  /*5290*/  FSETP.NEU.AND P4, PT, R49, RZ, PT ;  /* 0x000000ff3100720b */ /* 0x020fe20003f8d000 */
[----:B------:R-:W-:Y:S01]  /*52a0*/  BSSY B1, `(.L_x_86) ;  /* 0x0000042000017945 */ /* 0x000fe20003800000 */
[----:B------:R-:W-:Y:S01]  /*52b0*/  SEL R7, RZ, 0xffffffff, P2 ;  /* 0xffffffffff077807 */ /* 0x000fe20001000000 */
[----:B------:R-:W-:Y:S01]  /*52c0*/  IMAD.MOV.U32 R115, RZ, RZ, 0x1 ;  /* 0x00000001ff737424 */ /* 0x000fe200078e00ff */
[----:B------:R-:W-:Y:S02]  /*52d0*/  LOP3.LUT P3, RZ, R95, 0xff, RZ, 0xc0, !PT ;  /* 0x000000ff5fff7812 */ /* 0x000fe4000786c0ff */
[----:B------:R-:W-:Y:S02]  /*52e0*/  CS2R R86, SRZ ;  /* 0x0000000000567805 */ /* 0x000fe4000001ff00 */
[----:B------:R-:W-:Y:S02]  /*52f0*/  @P1 SEL R4, RZ, 0xffffffff, P4 ;  /* 0xffffffffff041807 */ /* 0x000fe40002000000 */
[----:B------:R-:W-:Y:S02]  /*5300*/  CS2R R84, SRZ ;  /* 0x0000000000547805 */ /* 0x000fe4000001ff00 */
[----:B------:R-:W-:Y:S02]  /*5310*/  LEA R0, R105, UR49, 0x3 ;  /* 0x0000003169007c11 */ /* 0x000fe4000f8e18ff */
[----:B------:R-:W-:Y:S02]  /*5320*/  CS2R R82, SRZ ;  /* 0x0000000000527805 */ /* 0x000fe4000001ff00 */
[----:B------:R-:W-:Y:S02]  /*5330*/  @P0 SEL R4, R7, R4, !P3 ;  /* 0x0000000407040207 */ /* 0x000fe40005800000 */
[----:B------:R-:W-:Y:S02]  /*5340*/  CS2R R80, SRZ ;  /* 0x0000000000507805 */ /* 0x000fe4000001ff00 */
[----:B------:R-:W-:Y:S02]  /*5350*/  LEA R113, R44, UR49, 0x3 ;  /* 0x000000312c717c11 */ /* 0x000fe4000f8e18ff */
[----:B------:R-:W-:Y:S02]  /*5360*/  @P1 LOP3.LUT R4, R4, 0x1, RZ, 0xc0, !PT ;  /* 0x0000000104041812 */ /* 0x000fe400078ec0ff */
[----:B------:R-:W-:Y:S02]  /*5370*/  SHF.L.U32 R2, R107, 0x1f, RZ ;  /* 0x0000001f6b027819 */ /* 0x000fe400000006ff */
[----:B------:R-:W-:Y:S02]  /*5380*/  ISETP.NE.U32.OR P6, PT, R4, 0x1, !P1 ;  /* 0x000000010400780c */ /* 0x000fe40004fc5470 */
[----:B------:R-:W-:Y:S02]  /*5390*/  PLOP3.LUT P2, PT, PT, PT, UP1, 0x80, 0x8 ;  /* 0x000000000008781c */ /* 0x000fe40003f4f018 */
[----:B------:R-:W-:Y:S02]  /*53a0*/  LEA.HI R5, R44, R44, RZ, 0x1 ;  /* 0x0000002c2c057211 */ /* 0x000fe400078f08ff */
[----:B------:R-:W-:Y:S02]  /*53b0*/  SEL R4, RZ, 0xffffffff, P4 ;  /* 0xffffffffff047807 */ /* 0x000fe40002000000 */
[----:B------:R-:W-:Y:S01]  /*53c0*/  P2R R114, PR, RZ, 0x40 ;  /* 0x00000040ff727803 */ /* 0x000fe20000000000 */
[C---:B------:R-:W-:Y:S01]  /*53d0*/  IMAD.SHL.U32 R3, R5.reuse, 0x40, RZ ;  /* 0x0000004005037824 */ /* 0x040fe200078e00ff */
[----:B------:R-:W-:Y:S03]  /*53e0*/  LOP3.LUT R5, R5, 0xffe, RZ, 0xc0, !PT ;  /* 0x00000ffe05057812 */ /* 0x000fe600078ec0ff */
[----:B------:R-:W-:Y:S02]  /*53f0*/  @P6 SHF.L.U32 R9, R104, 0x1f, RZ ;  /* 0x0000001f68096819 */ /* 0x000fe400000006ff */
[----:B------:R-:W-:Y:S01]  /*5400*/  @P2 SEL R4, R7, R4, !P3 ;  /* 0x0000000407042207 */ /* 0x000fe20005800000 */
[----:B------:R-:W-:Y:S01]  /*5410*/  IMAD.IADD R48, R44, 0x1, -R5 ;  /* 0x000000012c307824 */ /* 0x000fe200078e0a05 */
[----:B------:R-:W1:Y:S01]  /*5420*/  @P6 SYNCS.PHASECHK.TRANS64.TRYWAIT P1, [R0+URZ+0x40], R9 ;  /* 0x00004009000065a7 */ /* 0x000e6200080211ff */
[----:B------:R-:W-:Y:S02]  /*5430*/  LOP3.LUT R3, R3, 0xffffff80, RZ, 0xc0, !PT ;  /* 0xffffff8003037812 */ /* 0x000fe400078ec0ff */
[----:B------:R-:W-:Y:S03]  /*5440*/  LOP3.LUT R4, R4, 0x1, RZ, 0xc0, !PT ;  /* 0x0000000104047812 */ /* 0x000fe600078ec0ff */
[----:B------:R-:W-:Y:S01]  /*5450*/  IMAD.IADD R3, R46, 0x1, R3 ;  /* 0x000000012e037824 */ /* 0x000fe200078e0203 */
[----:B------:R-:W-:Y:S03]  /*5460*/  ISETP.NE.U32.AND P5, PT, R4, 0x1, PT ;  /* 0x000000010400780c */ /* 0x000fe60003fa5070 */
[----:B------:R-:W-:Y:S01]  /*5470*/  IMAD R48, R48, 0x100000, R3 ;  /* 0x0010000030307824 */ /* 0x000fe200078e0203 */
[----:B------:R-:W-:Y:S01]  /*5480*/  P2R R124, PR, RZ, 0x20 ;  /* 0x00000020ff7c7803 */ /* 0x000fe20000000000 */
[----:B------:R3:W4:Y:S01]  /*5490*/  SYNCS.PHASECHK.TRANS64.TRYWAIT P0, [R113+URZ+0x90], R2 ;  /* 0x00009002710075a7 */ /* 0x00072200080011ff */
[----:B-1----:R-:W-:Y:S01]  /*54a0*/  @P6 SEL R115, RZ, 0x1, !P1 ;  /* 0x00000001ff736807 */ /* 0x002fe20004800000 */
[----:B---3--:R-:W-:Y:S06]  /*54b0*/  @!P6 BRA `(.L_x_87) ;  /* 0x000000000080e947 */ /* 0x008fec0003800000 */
[----:B------:R-:W-:Y:S01]  /*54c0*/  @P5 IMAD R5, R105, 0x1000, R100 ;  /* 0x0000100069055824 */ /* 0x000fe200078e0264 */
[----:B------:R-:W-:Y:S01]  /*54d0*/  ISETP.NE.AND P1, PT, R115, RZ, PT ;  /* 0x000000ff7300720c */ /* 0x000fe20003f25270 */
[----:B------:R-:W-:Y:S01]  /*54e0*/  BSSY B0, `(.L_x_88) ;  /* 0x000000b000007945 */ /* 0x000fe20003800000 */
[----:B------:R-:W-:Y:S01]  /*54f0*/  CS2R R82, SRZ ;  /* 0x0000000000527805 */ /* 0x000fe2000001ff00 */
[----:B------:R-:W-:Y:S01]  /*5500*/  @P5 VIADD R4, R5, UR49 ;  /* 0x0000003105045c36 */ /* 0x000fe20008000000 */
[----:B------:R-:W-:Y:S02]  /*5510*/  CS2R R80, SRZ ;  /* 0x0000000000507805 */ /* 0x000fe4000001ff00 */
[----:B------:R-:W-:Y:S02]  /*5520*/  CS2R R86, SRZ ;  /* 0x0000000000567805 */ /* 0x000fe4000001ff00 */
[----:B------:R-:W-:Y:S01]  /*5530*/  CS2R R84, SRZ ;  /* 0x0000000000547805 */ /* 0x000fe2000001ff00 */
[----:B------:R-:W-:Y:S04]  /*5540*/  @P5 IMAD R4, R108, -0x10, R4 ;  /* 0xfffffff06c045824 */ /* 0x000fe800078e0204 */
[----:B------:R-:W-:Y:S05]  /*5550*/  @P1 BRA `(.L_x_89) ;  /* 0x00000000000c1947 */ /* 0x000fea0003800000 */
[----:B------:R-:W-:Y:S04]  /*5560*/  SHF.L.U32 R3, R104, 0x1f, RZ ;  /* 0x0000001f68037819 */ /* 0x000fe800000006ff */
[----:B------:R-:W1:Y:S02]  /*5570*/  SYNCS.PHASECHK.TRANS64.TRYWAIT P1, [R0+URZ+0x40], R3 ;  /* 0x00004003000075a7 */ /* 0x000e6400080211ff */
[----:B-1----:R-:W-:Y:S05]  /*5580*/  @!P1 BRA `(.L_x_90) ;  /* 0x0000002000f09947 */ /* 0x002fea0003800000 */
.L_x_89:
[----:B------:R-:W-:Y:S05]  /*5590*/  BSYNC B0 ;  /* 0x0000000000007941 */ /* 0x000fea0003800000 */
.L_x_88:
[----:B------:R-:W-:Y:S01]  /*55a0*/  ISETP.NE.AND P1, PT, R124, RZ, PT ;  /* 0x000000ff7c00720c */ /* 0x000fe20003f25270 */
[----:B-1----:R-:W-:Y:S02]  /*55b0*/  VIADD R3, R0, 0x50 ;  /* 0x0000005000037836 */ /* 0x002fe40000000000 */
[----:B------:R-:W-:Y:S02]  /*55c0*/  IMAD.U32 R0, RZ, RZ, UR37 ;  /* 0x00000025ff007e24 */ /* 0x000fe4000f8e00ff */
[----:B------:R-:W-:Y:S03]  /*55d0*/  VIADD R105, R105, 0x1 ;  /* 0x0000000169697836 */ /* 0x000fe60000000000 */
[----:B------:R-:W-:Y:S05]  /*55e0*/  PRMT R0, R0, 0x654, R3 ;  /* 0x0000065400007816 */ /* 0x000fea0000000003 */
[----:B------:R1:W3:Y:S04]  /*55f0*/  @P1 LDS.128 R80, [R5+UR49+0x200] ;  /* 0x0002003105501984 */ /* 0x0002e80008000c00 */
[----:B------:R1:W1:Y:S01]  /*5600*/  @P1 LDS.128 R84, [R4+0x210] ;  /* 0x0002100004541984 */ /* 0x0002620000000c00 */
[C---:B------:R-:W-:Y:S01]  /*5610*/  ISETP.NE.AND P1, PT, R105.reuse, 0x2, PT ;  /* 0x000000026900780c */ /* 0x040fe20003f25270 */
[----:B------:R-:W-:Y:S01]  /*5620*/  @!PT LDS RZ, [RZ] ;  /* 0x00000000fffff984 */ /* 0x000fe20000000800 */
[----:B------:R-:W-:Y:S01]  /*5630*/  @!PT LDS RZ, [RZ] ;  /* 0x00000000fffff984 */ /* 0x000fe20000000800 */
[----:B------:R-:W-:Y:S01]  /*5640*/  @!PT LDS RZ, [RZ] ;  /* 0x00000000fffff984 */ /* 0x000fe20000000800 */
[----:B------:R-:W-:Y:S01]  /*5650*/  @!PT LDS RZ, [RZ] ;  /* 0x00000000fffff984 */ /* 0x000fe20000000800 */
[----:B------:R5:W-:Y:S06]  /*5660*/  MEMBAR.ALL.CTA ;  /* 0x0000000000007992 */ /* 0x000bec0000008000 */
[----:B-----5:R-:W5:Y:S01]  /*5670*/  FENCE.VIEW.ASYNC.S ;  /* 0x00000000000073c6 */ /* 0x020f620000000000 */
[----:B------:R-:W-:Y:S02]  /*5680*/  SEL R3, RZ, 0x1, P1 ;  /* 0x00000001ff037807 */ /* 0x000fe40000800000 */
[----:B------:R-:W-:Y:S02]  /*5690*/  SEL R105, R105, RZ, P1 ;  /* 0x000000ff69697207 */ /* 0x000fe40000800000 */
[----:B------:R-:W-:Y:S01]  /*56a0*/  LOP3.LUT R104, R104, R3, RZ, 0x3c, !PT ;  /* 0x0000000368687212 */ /* 0x000fe200078e3cff */
[----:B-----5:R1:W-:Y:S06]  /*56b0*/  SYNCS.ARRIVE.TRANS64.RED.A1T0 RZ, [R0+URZ], RZ ;  /* 0x000000ff00ff79a7 */ /* 0x0203ec00081004ff */
.L_x_87:
[----:B------:R-:W-:Y:S05]  /*56c0*/  BSYNC B1 ;  /* 0x0000000000017941 */ /* 0x000fea0003800000 */
.L_x_86:
[----:B-1----:R-:W-:Y:S04]  /*56d0*/  SHF.R.U32.HI R0, RZ, 0x15, R48 ;  /* 0x00000015ff007819 */ /* 0x002fe80000011630 */
[----:B------:R-:W-:Y:S01]  /*56e0*/  LOP3.LUT P1, RZ, R0, 0x3, R101, 0x48, !PT ;  /* 0x0000000300ff7812 */ /* 0x000fe20007824865 */
[----:B------:R-:W-:Y:S01]  /*56f0*/  @!UPT UIADD3 URZ, UPT, UPT, URZ, URZ, URZ ;  /* 0x000000fffffff290 */ /* 0x000fe2000fffe0ff */
[----:B----4-:R-:W-:Y:S11]  /*5700*/  @P0 BRA `(.L_x_91) ;  /* 0x0000000000080947 */ /* 0x010ff60003800000 */
[----:B------:R-:W1:Y:S02]  /*5710*/  SYNCS.PHASECHK.TRANS64.TRYWAIT P0, [R113+URZ+0x90], R2 ;  /* 0x00009002710075a7 */ /* 0x000e6400080011ff */
[----:B-1----:R-:W-:Y:S05]  /*5720*/  @!P0 BRA `(.L_x_92) ;  /* 0x00000020009c8947 */ /* 0x002fea0003800000 */
.L_x_91:
[----:B------:R-:W-:Y:S05]  /*5730*/  @!P1 BRA `(.L_x_93) ;  /* 0x0000000000409947 */ /* 0x000fea0003800000 */
[----:B------:R-:W4:Y:S01]  /*5740*/  LDCU.64 UR8, c[0x4][0x70] ;  /* 0x01000e00ff0877ac */ /* 0x000f220008000a00 */
[----:B------:R-:W-:Y:S01]  /*5750*/  MOV R3, 0x0 ;  /* 0x0000000000037802 */ /* 0x000fe20000000f00 */
[----:B------:R-:W-:Y:S02]  /*5760*/  HFMA2 R12, -RZ, RZ, 0, 5.9604644775390625e-08 ;  /* 0x00000001ff0c7431 */ /* 0x000fe400000001ff */
[----:B------:R-:W-:Y:S02]  /*5770*/  IMAD.MOV.U32 R8, RZ, RZ, 0x192 ;  /* 0x00000192ff087424 */ /* 0x000fe400078e00ff */
[----:B------:R-:W-:Y:S01]  /*5780*/  IMAD.MOV.U32 R13, RZ, RZ, RZ ;  /* 0x000000ffff0d7224 */ /* 0x000fe200078e00ff */
[----:B------:R-:W5:Y:S01]  /*5790*/  LDCU.64 UR6, c[0x4][0x78] ;  /* 0x01000f00ff0677ac */ /* 0x000f620008000a00 */
[----:B-1----:R-:W1:Y:S01]  /*57a0*/  LDC.64 R2, c[0x4][R3] ;  /* 0x0100000003027b82 */ /* 0x002e620000000a00 */
[----:B------:R-:W2:Y:S01]  /*57b0*/  LDCU.64 UR4, c[0x4][0x10] ;  /* 0x01000200ff0477ac */ /* 0x000ea20008000a00 */
[----:B----4-:R-:W-:Y:S01]  /*57c0*/  MOV R5, UR9 ;  /* 0x0000000900057c02 */ /* 0x010fe20008000f00 */
[----:B------:R-:W-:Y:S01]  /*57d0*/  IMAD.U32 R4, RZ, RZ, UR8 ;  /* 0x00000008ff047e24 */ /* 0x000fe2000f8e00ff */
[----:B-----5:R-:W-:Y:S01]  /*57e0*/  MOV R7, UR7 ;  /* 0x0000000700077c02 */ /* 0x020fe20008000f00 */
[----:B------:R-:W-:Y:S01]  /*57f0*/  IMAD.U32 R6, RZ, RZ, UR6 ;  /* 0x00000006ff067e24 */ /* 0x000fe2000f8e00ff */
[----:B--2---:R-:W-:Y:S01]  /*5800*/  MOV R11, UR5 ;  /* 0x00000005000b7c02 */ /* 0x004fe20008000f00 */
[----:B------:R-:W-:Y:S02]  /*5810*/  IMAD.U32 R10, RZ, RZ, UR4 ;  /* 0x00000004ff0a7e24 */ /* 0x000fe4000f8e00ff */
[----:B------:R-:W-:Y:S07]  /*5820*/  LEPC R20, `(.L_x_93) ;  /* 0x000000001014794e */ /* 0x000fee0000000000 */
[----:B-1-3--:R-:W-:Y:S05]  /*5830*/  CALL.ABS.NOINC R2 ;  /* 0x0000000002007343 */ /* 0x00afea0003c00000 */
.L_x_93:
[-C--:B---3--:R-:W-:Y:S01]  /*5840*/  F2FP.F16.E4M3.UNPACK_B R51, R80.reuse ;  /* 0x00000050ff33723e */ /* 0x088fe200020006ff */
[----:B------:R-:W-:Y:S05]  /*5850*/  WARPSYNC.ALL ;  /* 0x0000000000007948 */ /* 0x000fea0003800000 */
[----:B------:R-:W-:Y:S01]  /*5860*/  R2UR UR4, R48 ;  /* 0x00000000300472ca */ /* 0x000fe200000e0000 */
[--C-:B------:R-:W-:Y:S01]  /*5870*/  HADD2.F32 R50, -RZ, R51.reuse.H0_H0 ;  /* 0x20000033ff327230 */ /* 0x100fe20000004100 */
[----:B------:R-:W-:Y:S01]  /*5880*/  F2FP.F16.E4M3.UNPACK_B R53, R80.H1 ;  /* 0x00000050ff35723e */ /* 0x000fe200030006ff */
[----:B------:R-:W-:Y:S01]  /*5890*/  HADD2.F32 R51, -RZ, R51.H1_H1 ;  /* 0x30000033ff337230 */ /* 0x000fe20000004100 */
[-C--:B------:R-:W-:Y:S01]  /*58a0*/  F2FP.F16.E4M3.UNPACK_B R55, R81.reuse ;  /* 0x00000051ff37723e */ /* 0x080fe200020006ff */
[----:B------:R-:W-:Y:S01]  /*58b0*/  BSSY.RECONVERGENT B0, `(.L_x_94) ;  /* 0x0000099000007945 */ /* 0x000fe20003800200 */
[----:B------:R-:W-:Y:S01]  /*58c0*/  F2FP.F16.E4M3.UNPACK_B R57, R81.H1 ;  /* 0x00000051ff39723e */ /* 0x000fe200030006ff */
[--C-:B------:R-:W-:Y:S01]  /*58d0*/  HADD2.F32 R52, -RZ, R53.reuse.H0_H0 ;  /* 0x20000035ff347230 */ /* 0x100fe20000004100 */
[-C--:B------:R-:W-:Y:S01]  /*58e0*/  F2FP.F16.E4M3.UNPACK_B R59, R82.reuse ;  /* 0x00000052ff3b723e */ /* 0x080fe200020006ff */
[----:B------:R-:W-:Y:S01]  /*58f0*/  HADD2.F32 R54, -RZ, R53.H1_H1 ;  /* 0x30000035ff367230 */ /* 0x000fe20000004100 */
[----:B------:R-:W-:Y:S01]  /*5900*/  F2FP.F16.E4M3.UNPACK_B R61, R82.H1 ;  /* 0x00000052ff3d723e */ /* 0x000fe200030006ff */
[--C-:B------:R-:W-:Y:S01]  /*5910*/  HADD2.F32 R53, -RZ, R55.reuse.H0_H0 ;  /* 0x20000037ff357230 */ /* 0x100fe20000004100 */
[-C--:B------:R-:W-:Y:S01]  /*5920*/  F2FP.F16.E4M3.UNPACK_B R63, R83.reuse ;  /* 0x00000053ff3f723e */ /* 0x080fe200020006ff */
[----:B------:R-:W-:Y:S01]  /*5930*/  LDTM.16dp32bit_t0_t15.x32 R4, tmem[UR4] ;  /* 0x00000004000479ee */ /* 0x000fe20008a80000 */
[----:B------:R-:W2:Y:S01]  /*5940*/  LDTM.16dp32bit_t16_t31.x32 R4, tmem[UR4+0x20] ;  /* 0x00002004000479ee */ /* 0x000ea20008aa0000 */
[----:B------:R-:W-:Y:S01]  /*5950*/  SHF.L.U32 R125, R102, 0x4, RZ ;  /* 0x00000004667d7819 */ /* 0x000fe200000006ff */
[----:B------:R-:W-:Y:S01]  /*5960*/  HADD2.F32 R56, -RZ, R55.H1_H1 ;  /* 0x30000037ff387230 */ /* 0x000fe20000004100 */
[----:B------:R-:W-:Y:S01]  /*5970*/  ISETP.NE.AND P6, PT, R114, RZ, PT ;  /* 0x000000ff7200720c */ /* 0x000fe20003fc5270 */
[----:B------:R-:W-:Y:S01]  /*5980*/  HADD2.F32 R60, -RZ, R59.H1_H1 ;  /* 0x3000003bff3c7230 */ /* 0x000fe20000004100 */
[----:B------:R-:W-:Y:S01]  /*5990*/  IADD3 R114, PT, PT, R100, UR49, RZ ;  /* 0x0000003164727c10 */ /* 0x000fe2000fffe0ff */
[----:B------:R-:W-:Y:S01]  /*59a0*/  HADD2.F32 R64, -RZ, R63.H1_H1 ;  /* 0x3000003fff407230 */ /* 0x000fe20000004100 */
[----:B------:R-:W-:Y:S01]  /*59b0*/  F2FP.F16.E4M3.UNPACK_B R65, R83.H1 ;  /* 0x00000053ff41723e */ /* 0x000fe200030006ff */
[--C-:B------:R-:W-:Y:S01]  /*59c0*/  HADD2.F32 R55, -RZ, R57.reuse.H0_H0 ;  /* 0x20000039ff377230 */ /* 0x100fe20000004100 */
[----:B------:R-:W-:Y:S01]  /*59d0*/  IADD3 R114, PT, PT, R114, R125, RZ ;  /* 0x0000007d72727210 */ /* 0x000fe20007ffe0ff */
[----:B------:R-:W-:Y:S01]  /*59e0*/  HADD2.F32 R58, -RZ, R57.H1_H1 ;  /* 0x30000039ff3a7230 */ /* 0x000fe20000004100 */
[-C--:B------:R-:W-:Y:S01]  /*59f0*/  F2FP.F16.E4M3.UNPACK_B R67, R84.reuse ;  /* 0x00000054ff43723e */ /* 0x080fe200020006ff */
[----:B------:R-:W-:Y:S01]  /*5a00*/  HADD2.F32 R57, -RZ, R59.H0_H0 ;  /* 0x2000003bff397230 */ /* 0x000fe20000004100 */
[----:B------:R-:W-:Y:S01]  /*5a10*/  F2FP.F16.E4M3.UNPACK_B R69, R84.H1 ;  /* 0x00000054ff45723e */ /* 0x000fe200030006ff */
[----:B------:R-:W-:Y:S01]  /*5a20*/  HADD2.F32 R59, -RZ, R61.H0_H0 ;  /* 0x2000003dff3b7230 */ /* 0x000fe20000004100 */
[-C--:B------:R-:W-:Y:S01]  /*5a30*/  F2FP.F16.E4M3.UNPACK_B R71, R85.reuse ;  /* 0x00000055ff47723e */ /* 0x080fe200020006ff */
[----:B------:R-:W-:Y:S01]  /*5a40*/  HADD2.F32 R68, -RZ, R67.H1_H1 ;  /* 0x30000043ff447230 */ /* 0x000fe20000004100 */
[----:B------:R-:W-:Y:S01]  /*5a50*/  F2FP.F16.E4M3.UNPACK_B R73, R85.H1 ;  /* 0x00000055ff49723e */ /* 0x000fe200030006ff */
[----:B------:R-:W-:Y:S01]  /*5a60*/  HADD2.F32 R62, -RZ, R61.H1_H1 ;  /* 0x3000003dff3e7230 */ /* 0x000fe20000004100 */
[-C--:B------:R-:W-:Y:S01]  /*5a70*/  F2FP.F16.E4M3.UNPACK_B R75, R86.reuse ;  /* 0x00000056ff4b723e */ /* 0x080fe200020006ff */
[----:B------:R-:W-:Y:S01]  /*5a80*/  HADD2.F32 R61, -RZ, R63.H0_H0 ;  /* 0x2000003fff3d7230 */ /* 0x000fe20000004100 */
[----:B------:R-:W-:Y:S01]  /*5a90*/  F2FP.F16.E4M3.UNPACK_B R77, R86.H1 ;  /* 0x00000056ff4d723e */ /* 0x000fe200030006ff */
[----:B------:R-:W-:Y:S01]  /*5aa0*/  HADD2.F32 R72, -RZ, R71.H1_H1 ;  /* 0x30000047ff487230 */ /* 0x000fe20000004100 */
[----:B------:R-:W-:Y:S01]  /*5ab0*/  F2FP.F16.E4M3.UNPACK_B R79, R87.H1 ;  /* 0x00000057ff4f723e */ /* 0x000fe200030006ff */
[C---:B--2---:R-:W-:Y:S01]  /*5ac0*/  FMUL R0, R47.reuse, R4 ;  /* 0x000000042f007220 */ /* 0x044fe20000400000 */
[C---:B-1----:R-:W-:Y:S01]  /*5ad0*/  FMUL R2, R47.reuse, R5 ;  /* 0x000000052f027220 */ /* 0x042fe20000400000 */
[C---:B------:R-:W-:Y:S01]  /*5ae0*/  FMUL R4, R47.reuse, R8 ;  /* 0x000000082f047220 */ /* 0x040fe20000400000 */
[----:B------:R-:W-:Y:S01]  /*5af0*/  FMUL R5, R47, R9 ;  /* 0x000000092f057220 */ /* 0x000fe20000400000 */
[C---:B------:R-:W-:Y:S01]  /*5b00*/  FFMA R0, R49.reuse, R50, R0 ;  /* 0x0000003231007223 */ /* 0x040fe20000000000 */
[----:B------:R-:W-:Y:S01]  /*5b10*/  FFMA R2, R49, R51, R2 ;  /* 0x0000003331027223 */ /* 0x000fe20000000002 */
[C---:B------:R-:W-:Y:S01]  /*5b20*/  FMUL R8, R47.reuse, R12 ;  /* 0x0000000c2f087220 */ /* 0x040fe20000400000 */
[C---:B------:R-:W-:Y:S01]  /*5b30*/  FMUL R9, R47.reuse, R13 ;  /* 0x0000000d2f097220 */ /* 0x040fe20000400000 */
[C---:B------:R-:W-:Y:S01]  /*5b40*/  FMUL R12, R47.reuse, R16 ;  /* 0x000000102f0c7220 */ /* 0x040fe20000400000 */
[C---:B------:R-:W-:Y:S01]  /*5b50*/  FMUL R13, R47.reuse, R17 ;  /* 0x000000112f0d7220 */ /* 0x040fe20000400000 */
[C---:B------:R-:W-:Y:S01]  /*5b60*/  FMUL R16, R47.reuse, R20 ;  /* 0x000000142f107220 */ /* 0x040fe20000400000 */
[C---:B------:R-:W-:Y:S01]  /*5b70*/  FMUL R17, R47.reuse, R21 ;  /* 0x000000152f117220 */ /* 0x040fe20000400000 */
[C---:B------:R-:W-:Y:S01]  /*5b80*/  FMUL R20, R47.reuse, R24 ;  /* 0x000000182f147220 */ /* 0x040fe20000400000 */
[C---:B------:R-:W-:Y:S01]  /*5b90*/  FMUL R21, R47.reuse, R25 ;  /* 0x000000192f157220 */ /* 0x040fe20000400000 */
[----:B------:R-:W-:Y:S02]  /*5ba0*/  HADD2.F32 R76, -RZ, R75.H1_H1 ;  /* 0x3000004bff4c7230 */ /* 0x000fe40000004100 */
[C---:B------:R-:W-:Y:S01]  /*5bb0*/  FMUL R24, R47.reuse, R28 ;  /* 0x0000001c2f187220 */ /* 0x040fe20000400000 */
[C---:B------:R-:W-:Y:S01]  /*5bc0*/  FMUL R25, R47.reuse, R29 ;  /* 0x0000001d2f197220 */ /* 0x040fe20000400000 */
[C---:B------:R-:W-:Y:S01]  /*5bd0*/  FMUL R28, R47.reuse, R32 ;  /* 0x000000202f1c7220 */ /* 0x040fe20000400000 */
[C---:B------:R-:W-:Y:S01]  /*5be0*/  FMUL R29, R47.reuse, R33 ;  /* 0x000000212f1d7220 */ /* 0x040fe20000400000 */
[C---:B------:R-:W-:Y:S01]  /*5bf0*/  FMUL R3, R47.reuse, R6 ;  /* 0x000000062f037220 */ /* 0x040fe20000400000 */
[C---:B------:R-:W-:Y:S01]  /*5c00*/  FMUL R7, R47.reuse, R7 ;  /* 0x000000072f077220 */ /* 0x040fe20000400000 */
[C---:B------:R-:W-:Y:S01]  /*5c10*/  FMUL R6, R47.reuse, R10 ;  /* 0x0000000a2f067220 */ /* 0x040fe20000400000 */
[----:B------:R-:W-:Y:S01]  /*5c20*/  FMUL R11, R47, R11 ;  /* 0x0000000b2f0b7220 */ /* 0x000fe20000400000 */
[C---:B------:R-:W-:Y:S01]  /*5c30*/  FFMA R3, R49.reuse, R52, R3 ;  /* 0x0000003431037223 */ /* 0x040fe20000000003 */
[C---:B------:R-:W-:Y:S01]  /*5c40*/  FFMA R7, R49.reuse, R54, R7 ;  /* 0x0000003631077223 */ /* 0x040fe20000000007 */
[C---:B------:R-:W-:Y:S01]  /*5c50*/  FFMA R4, R49.reuse, R53, R4 ;  /* 0x0000003531047223 */ /* 0x040fe20000000004 */
[----:B------:R-:W-:Y:S01]  /*5c60*/  F2FP.F16.E4M3.UNPACK_B R50, R87 ;  /* 0x00000057ff32723e */ /* 0x000fe200020006ff */
[C---:B------:R-:W-:Y:S01]  /*5c70*/  FFMA R5, R49.reuse, R56, R5 ;  /* 0x0000003831057223 */ /* 0x040fe20000000005 */
[----:B------:R-:W-:Y:S01]  /*5c80*/  FFMA R6, R49, R55, R6 ;  /* 0x0000003731067223 */ /* 0x000fe20000000006 */
[----:B------:R-:W-:Y:S01]  /*5c90*/  F2FP.SATFINITE.E4M3.F32.PACK_AB_MERGE_C R117, R7, R3, RZ ;  /* 0x000000030775723e */ /* 0x000fe200048070ff */
[C---:B------:R-:W-:Y:S01]  /*5ca0*/  FFMA R11, R49.reuse, R58, R11 ;  /* 0x0000003a310b7223 */ /* 0x040fe2000000000b */
[C---:B------:R-:W-:Y:S01]  /*5cb0*/  FFMA R8, R49.reuse, R57, R8 ;  /* 0x0000003931087223 */ /* 0x040fe20000000008 */
[----:B------:R-:W-:Y:S01]  /*5cc0*/  ISETP.NE.AND P0, PT, R110, RZ, PT ;  /* 0x000000ff6e00720c */ /* 0x000fe20003f05270 */
[----:B------:R-:W-:Y:S01]  /*5cd0*/  FFMA R9, R49, R60, R9 ;  /* 0x0000003c31097223 */ /* 0x000fe20000000009 */
[----:B------:R-:W-:Y:S01]  /*5ce0*/  F2FP.SATFINITE.E4M3.F32.PACK_AB_MERGE_C R116, R2, R0, R117 ;  /* 0x000000000274723e */ /* 0x000fe20004807075 */
[--C-:B------:R-:W-:Y:S01]  /*5cf0*/  HADD2.F32 R51, -RZ, R50.reuse.H0_H0 ;  /* 0x20000032ff337230 */ /* 0x100fe20000004100 */
[----:B------:R-:W-:Y:S01]  /*5d00*/  F2FP.SATFINITE.E4M3.F32.PACK_AB_MERGE_C R117, R11, R6, RZ ;  /* 0x000000060b75723e */ /* 0x000fe200048070ff */
[----:B------:R-:W-:Y:S02]  /*5d10*/  HADD2.F32 R50, -RZ, R50.H1_H1 ;  /* 0x30000032ff327230 */ /* 0x000fe40000004100 */
[C---:B------:R-:W-:Y:S01]  /*5d20*/  FMUL R10, R47.reuse, R14 ;  /* 0x0000000e2f0a7220 */ /* 0x040fe20000400000 */
[----:B------:R-:W-:Y:S01]  /*5d30*/  FMUL R15, R47, R15 ;  /* 0x0000000f2f0f7220 */ /* 0x000fe20000400000 */
[--C-:B------:R-:W-:Y:S01]  /*5d40*/  HADD2.F32 R63, -RZ, R65.reuse.H0_H0 ;  /* 0x20000041ff3f7230 */ /* 0x100fe20000004100 */
[----:B------:R-:W-:Y:S01]  /*5d50*/  F2FP.SATFINITE.E4M3.F32.PACK_AB_MERGE_C R117, R5, R4, R117 ;  /* 0x000000040575723e */ /* 0x000fe20004807075 */
[C---:B------:R-:W-:Y:S01]  /*5d60*/  FFMA R10, R49.reuse, R59, R10 ;  /* 0x0000003b310a7223 */ /* 0x040fe2000000000a */
[C---:B------:R-:W-:Y:S01]  /*5d70*/  FFMA R15, R49.reuse, R62, R15 ;  /* 0x0000003e310f7223 */ /* 0x040fe2000000000f */
[C---:B------:R-:W-:Y:S01]  /*5d80*/  FFMA R12, R49.reuse, R61, R12 ;  /* 0x0000003d310c7223 */ /* 0x040fe2000000000c */
[----:B------:R-:W-:Y:S01]  /*5d90*/  FFMA R13, R49, R64, R13 ;  /* 0x00000040310d7223 */ /* 0x000fe2000000000d */
[----:B------:R-:W-:Y:S02]  /*5da0*/  HADD2.F32 R66, -RZ, R65.H1_H1 ;  /* 0x30000041ff427230 */ /* 0x000fe40000004100 */
[C---:B------:R-:W-:Y:S01]  /*5db0*/  FMUL R14, R47.reuse, R18 ;  /* 0x000000122f0e7220 */ /* 0x040fe20000400000 */
[----:B------:R-:W-:Y:S02]  /*5dc0*/  HADD2.F32 R65, -RZ, R67.H0_H0 ;  /* 0x20000043ff417230 */ /* 0x000fe40000004100 */
[----:B------:R-:W-:Y:S01]  /*5dd0*/  FMUL R19, R47, R19 ;  /* 0x000000132f137220 */ /* 0x000fe20000400000 */
[--C-:B------:R-:W-:Y:S02]  /*5de0*/  HADD2.F32 R67, -RZ, R69.reuse.H0_H0 ;  /* 0x20000045ff437230 */ /* 0x100fe40000004100 */
[----:B------:R-:W-:Y:S01]  /*5df0*/  FFMA R14, R49, R63, R14 ;  /* 0x0000003f310e7223 */ /* 0x000fe2000000000e */
[----:B------:R-:W-:Y:S02]  /*5e00*/  HADD2.F32 R70, -RZ, R69.H1_H1 ;  /* 0x30000045ff467230 */ /* 0x000fe40000004100 */
[----:B------:R-:W-:Y:S01]  /*5e10*/  FMUL R18, R47, R22 ;  /* 0x000000162f127220 */ /* 0x000fe20000400000 */
[----:B------:R-:W-:Y:S02]  /*5e20*/  HADD2.F32 R69, -RZ, R71.H0_H0 ;  /* 0x20000047ff457230 */ /* 0x000fe40000004100 */
[----:B------:R-:W-:Y:S01]  /*5e30*/  FFMA R19, R49, R66, R19 ;  /* 0x0000004231137223 */ /* 0x000fe20000000013 */
[----:B------:R-:W-:Y:S01]  /*5e40*/  FMUL R23, R47, R23 ;  /* 0x000000172f177220 */ /* 0x000fe20000400000 */
[C---:B------:R-:W-:Y:S01]  /*5e50*/  FFMA R16, R49.reuse, R65, R16 ;  /* 0x0000004131107223 */ /* 0x040fe20000000010 */
[C---:B------:R-:W-:Y:S01]  /*5e60*/  FFMA R17, R49.reuse, R68, R17 ;  /* 0x0000004431117223 */ /* 0x040fe20000000011 */
        /* <DEDUP_REMOVED lines=23> */
[----:B------:R-:W-:Y:S01]  /*5fe0*/  F2FP.SATFINITE.E4M3.F32.PACK_AB_MERGE_C R118, R15, R10, RZ ;  /* 0x0000000a0f76723e */ /* 0x000fe200048070ff */
[----:B------:R-:W-:Y:S01]  /*5ff0*/  FFMA R28, R49, R51, R28 ;  /* 0x00000033311c7223 */ /* 0x000fe2000000001c */
[----:B------:R-:W-:Y:S01]  /*6000*/  F2FP.SATFINITE.E4M3.F32.PACK_AB_MERGE_C R119, R19, R14, RZ ;  /* 0x0000000e1377723e */ /* 0x000fe200048070ff */
[C---:B------:R-:W-:Y:S01]  /*6010*/  FFMA R29, R49.reuse, R50, R29 ;  /* 0x00000032311d7223 */ /* 0x040fe2000000001d */
[C---:B------:R-:W-:Y:S01]  /*6020*/  FFMA R30, R49.reuse, R77, R30 ;  /* 0x0000004d311e7223 */ /* 0x040fe2000000001e */
[----:B------:R-:W-:Y:S01]  /*6030*/  FFMA R35, R49, R52, R35 ;  /* 0x0000003431237223 */ /* 0x000fe20000000023 */
[----:B------:R-:W-:Y:S02]  /*6040*/  F2FP.SATFINITE.E4M3.F32.PACK_AB_MERGE_C R118, R9, R8, R118 ;  /* 0x000000080976723e */ /* 0x000fe40004807076 */
[----:B------:R-:W-:Y:S02]  /*6050*/  F2FP.SATFINITE.E4M3.F32.PACK_AB_MERGE_C R119, R13, R12, R119 ;  /* 0x0000000c0d77723e */ /* 0x000fe40004807077 */
[----:B------:R-:W-:Y:S02]  /*6060*/  F2FP.SATFINITE.E4M3.F32.PACK_AB_MERGE_C R120, R23, R18, RZ ;  /* 0x000000121778723e */ /* 0x000fe400048070ff */
[----:B------:R-:W-:Y:S01]  /*6070*/  F2FP.SATFINITE.E4M3.F32.PACK_AB_MERGE_C R121, R27, R22, RZ ;  /* 0x000000161b79723e */ /* 0x000fe200048070ff */
[----:B------:R1:W-:Y:S01]  /*6080*/  STS.128 [R100+UR49+0x2200], R116 ;  /* 0x0022007464007988 */ /* 0x0003e20008000c31 */
[----:B------:R-:W-:Y:S02]  /*6090*/  F2FP.SATFINITE.E4M3.F32.PACK_AB_MERGE_C R122, R31, R26, RZ ;  /* 0x0000001a1f7a723e */ /* 0x000fe400048070ff */
[----:B------:R-:W-:Y:S02]  /*60a0*/  F2FP.SATFINITE.E4M3.F32.PACK_AB_MERGE_C R123, R35, R30, RZ ;  /* 0x0000001e237b723e */ /* 0x000fe400048070ff */
[----:B------:R-:W-:Y:S02]  /*60b0*/  F2FP.SATFINITE.E4M3.F32.PACK_AB_MERGE_C R120, R17, R16, R120 ;  /* 0x000000101178723e */ /* 0x000fe40004807078 */
[----:B------:R-:W-:Y:S02]  /*60c0*/  F2FP.SATFINITE.E4M3.F32.PACK_AB_MERGE_C R121, R21, R20, R121 ;  /* 0x000000141579723e */ /* 0x000fe40004807079 */
[----:B------:R-:W-:Y:S02]  /*60d0*/  F2FP.SATFINITE.E4M3.F32.PACK_AB_MERGE_C R122, R25, R24, R122 ;  /* 0x00000018197a723e */ /* 0x000fe4000480707a */
[----:B------:R-:W-:Y:S02]  /*60e0*/  F2FP.SATFINITE.E4M3.F32.PACK_AB_MERGE_C R123, R29, R28, R123 ;  /* 0x0000001c1d7b723e */ /* 0x000fe4000480707b */
[----:B------:R-:W-:Y:S02]  /*60f0*/  LEA R32, R105, UR49, 0x3 ;  /* 0x0000003169207c11 */ /* 0x000fe4000f8e18ff */
[----:B------:R-:W-:Y:S01]  /*6100*/  @P6 SHF.L.U32 R33, R104, 0x1f, RZ ;  /* 0x0000001f68216819 */ /* 0x000fe200000006ff */
[----:B------:R1:W-:Y:S01]  /*6110*/  STS.128 [R114+0x2210], R120 ;  /* 0x0022107872007388 */ /* 0x0003e20000000c00 */
[----:B------:R-:W-:Y:S01]  /*6120*/  @!PT LDS RZ, [RZ] ;  /* 0x00000000fffff984 */ /* 0x000fe20000000800 */
[----:B------:R-:W-:Y:S01]  /*6130*/  @!PT LDS RZ, [RZ] ;  /* 0x00000000fffff984 */ /* 0x000fe20000000800 */
[----:B------:R-:W-:Y:S01]  /*6140*/  @!PT LDS RZ, [RZ] ;  /* 0x00000000fffff984 */ /* 0x000fe20000000800 */
[----:B------:R-:W-:Y:S01]  /*6150*/  @!PT LDS RZ, [RZ] ;  /* 0x00000000fffff984 */ /* 0x000fe20000000800 */
[----:B------:R2:W-:Y:S07]  /*6160*/  MEMBAR.ALL.CTA ;  /* 0x0000000000007992 */ /* 0x0005ee0000008000 */
[----:B--2---:R-:W2:Y:S02]  /*6170*/  FENCE.VIEW.ASYNC.S ;  /* 0x00000000000073c6 */ /* 0x004ea40000000000 */
[----:B--2---:R-:W-:Y:S06]  /*6180*/  BAR.SYNC.DEFER_BLOCKING 0x1, 0x80 ;  /* 0x0042000000007b1d */ /* 0x004fec0000010000 */
[----:B------:R-:W-:Y:S05]  /*6190*/  @P0 BRA `(.L_x_95) ;  /* 0x0000000000280947 */ /* 0x000fea0003800000 */
[----:B------:R-:W-:Y:S02]  /*61a0*/  UIADD3 UR4, UPT, UPT, UR49, 0x2200, URZ ;  /* 0x0000220031047890 */ /* 0x000fe4000fffe0ff */
[----:B------:R-:W-:Y:S01]  /*61b0*/  UIADD3 UR6, UP0, UPT, UR52, 0x680, URZ ;  /* 0x0000068034067890 */ /* 0x000fe2000ff1e0ff */
[----:B------:R-:W-:Y:S03]  /*61c0*/  UMOV UR43, UR36 ;  /* 0x00000024002b7c82 */ /* 0x000fe60008000000 */
[----:B------:R-:W-:Y:S01]  /*61d0*/  MOV R109, UR4 ;  /* 0x00000004006d7c02 */ /* 0x000fe20008000f00 */
[----:B------:R-:W-:Y:S03]  /*61e0*/  UIADD3.X UR7, UPT, UPT, URZ, UR53, URZ, UP0, !UPT ;  /* 0x00000035ff077290 */ /* 0x000fe600087fe4ff */
[----:B------:R-:W-:Y:S11]  /*61f0*/  R2UR UR40, R109 ;  /* 0x000000006d2872ca */ /* 0x000ff600000e0000 */
[----:B------:R-:W-:Y:S02]  /*6200*/  @!UPT UIADD3 URZ, UPT, UPT, URZ, URZ, URZ ;  /* 0x000000fffffff290 */ /* 0x000fe4000fffe0ff */
[----:B------:R2:W-:Y:S01]  /*6210*/  UTMASTG.3D [UR40], [UR6] ;  /* 0x00000028060073b5 */ /* 0x0005e20008010000 */
[----:B------:R0:W-:Y:S01]  /*6220*/  UTMACMDFLUSH ;  /* 0x00000000000079b7 */ /* 0x0001e20000000000 */
[----:B--2---:R-:W-:Y:S04]  /*6230*/  DEPBAR.LE SB0, 0x1 ;  /* 0x000080400000791a */ /* 0x004fe80000000000 */
.L_x_95:
[----:B------:R-:W-:Y:S05]  /*6240*/  BSYNC.RECONVERGENT B0 ;  /* 0x0000000000007941 */ /* 0x000fea0003800200 */
.L_x_94:
[----:B------:R-:W-:Y:S06]  /*6250*/  BAR.SYNC.DEFER_BLOCKING 0x1, 0x80 ;  /* 0x0042000000007b1d */ /* 0x000fec0000010000 */
[----:B------:R-:W2:Y:S01]  /*6260*/  @P6 SYNCS.PHASECHK.TRANS64.TRYWAIT P0, [R32+URZ+0x40], R33 ;  /* 0x00004021200065a7 */ /* 0x000ea200080011ff */
[----:B------:R-:W-:Y:S01]  /*6270*/  BSSY B1, `(.L_x_96) ;  /* 0x0000020000017945 */ /* 0x000fe20003800000 */
[----:B--2---:R-:W-:Y:S03]  /*6280*/  @P6 SEL R115, RZ, 0x1, !P0 ;  /* 0x00000001ff736807 */ /* 0x004fe60004000000 */
[----:B------:R-:W-:Y:S05]  /*6290*/  @!P6 BRA `(.L_x_97) ;  /* 0x000000000074e947 */ /* 0x000fea0003800000 */
[----:B------:R-:W-:Y:S01]  /*62a0*/  ISETP.NE.AND P1, PT, R124, RZ, PT ;  /* 0x000000ff7c00720c */ /* 0x000fe20003f25270 */
[----:B------:R-:W-:Y:S01]  /*62b0*/  BSSY B0, `(.L_x_98) ;  /* 0x0000009000007945 */ /* 0x000fe20003800000 */
[----:B------:R-:W-:Y:S11]  /*62c0*/  ISETP.NE.AND P0, PT, R115, RZ, PT ;  /* 0x000000ff7300720c */ /* 0x000ff60003f05270 */
[----:B------:R-:W-:Y:S05]  /*62d0*/  @P1 IMAD R0, R105, 0x1000, R100 ;  /* 0x0000100069001824 */ /* 0x000fea00078e0264 */
[----:B------:R-:W-:Y:S05]  /*62e0*/  @P1 IADD3 R2, PT, PT, R0, UR49, RZ ;  /* 0x0000003100021c10 */ /* 0x000fea000fffe0ff */
[----:B------:R-:W-:Y:S01]  /*62f0*/  @P1 IMAD.IADD R2, R2, 0x1, R125 ;  /* 0x0000000102021824 */ /* 0x000fe200078e027d */
[----:B------:R-:W-:Y:S06]  /*6300*/  @P0 BRA `(.L_x_99) ;  /* 0x00000000000c0947 */ /* 0x000fec0003800000 */
[----:B------:R-:W-:Y:S04]  /*6310*/  SHF.L.U32 R3, R104, 0x1f, RZ ;  /* 0x0000001f68037819 */ /* 0x000fe800000006ff */
[----:B------:R-:W2:Y:S02]  /*6320*/  SYNCS.PHASECHK.TRANS64.TRYWAIT P0, [R32+URZ+0x40], R3 ;  /* 0x00004003200075a7 */ /* 0x000ea400080011ff */
[----:B--2---:R-:W-:Y:S05]  /*6330*/  @!P0 BRA `(.L_x_100) ;  /* 0x0000001400ac8947 */ /* 0x004fea0003800000 */
.L_x_99:
[----:B------:R-:W-:Y:S05]  /*6340*/  BSYNC B0 ;  /* 0x0000000000007941 */ /* 0x000fea0003800000 */
.L_x_98:
[----:B------:R-:W-:Y:S01]  /*6350*/  ISETP.NE.AND P0, PT, R124, RZ, PT ;  /* 0x000000ff7c00720c */ /* 0x000fe20003f05270 */
[----:B--2---:R-:W-:Y:S02]  /*6360*/  VIADD R32, R32, 0x50 ;  /* 0x0000005020207836 */ /* 0x004fe40000000000 */
[----:B------:R-:W-:Y:S02]  /*6370*/  IMAD.U32 R3, RZ, RZ, UR37 ;  /* 0x00000025ff037e24 */ /* 0x000fe4000f8e00ff */
[----:B------:R-:W-:Y:S03]  /*6380*/  VIADD R105, R105, 0x1 ;  /* 0x0000000169697836 */ /* 0x000fe60000000000 */
[----:B------:R-:W-:Y:S05]  /*6390*/  PRMT R3, R3, 0x654, R32 ;  /* 0x0000065403037816 */ /* 0x000fea0000000020 */
[----:B------:R2:W3:Y:S04]  /*63a0*/  @P0 LDS.128 R80, [R0+UR49+0x200] ;  /* 0x0002003100500984 */ /* 0x0004e80008000c00 */
[----:B------:R2:W4:Y:S01]  /*63b0*/  @P0 LDS.128 R84, [R2+0x210] ;  /* 0x0002100002540984 */ /* 0x0005220000000c00 */
[C---:B------:R-:W-:Y:S01]  /*63c0*/  ISETP.NE.AND P0, PT, R105.reuse, 0x2, PT ;  /* 0x000000026900780c */ /* 0x040fe20003f05270 */
[----:B------:R-:W-:Y:S01]  /*63d0*/  @!PT LDS RZ, [RZ] ;  /* 0x00000000fffff984 */ /* 0x000fe20000000800 */
[----:B------:R-:W-:Y:S01]  /*63e0*/  @!PT LDS RZ, [RZ] ;  /* 0x00000000fffff984 */ /* 0x000fe20000000800 */
[----:B------:R-:W-:Y:S01]  /*63f0*/  @!PT LDS RZ, [RZ] ;  /* 0x00000000fffff984 */ /* 0x000fe20000000800 */
[----:B------:R-:W-:Y:S01]  /*6400*/  @!PT LDS RZ, [RZ] ;  /* 0x00000000fffff984 */ /* 0x000fe20000000800 */
[----:B------:R5:W-:Y:S06]  /*6410*/  MEMBAR.ALL.CTA ;  /* 0x0000000000007992 */ /* 0x000bec0000008000 */
[----:B-----5:R-:W5:Y:S01]  /*6420*/  FENCE.VIEW.ASYNC.S ;  /* 0x00000000000073c6 */ /* 0x020f620000000000 */
[----:B------:R-:W-:Y:S01]  /*6430*/  SEL R105, R105, RZ, P0 ;  /* 0x000000ff69697207 */ /* 0x000fe20000000000 */
[----:B-----5:R5:W-:Y:S02]  /*6440*/  SYNCS.ARRIVE.TRANS64.RED.A1T0 RZ, [R3+URZ], RZ ;  /* 0x000000ff03ff79a7 */ /* 0x020be400081004ff */
[----:B-----5:R-:W-:Y:S04]  /*6450*/  SEL R3, RZ, 0x1, P0 ;  /* 0x00000001ff037807 */ /* 0x020fe80000000000 */
[----:B--23--:R-:W-:Y:S02]  /*6460*/  LOP3.LUT R104, R104, R3, RZ, 0x3c, !PT ;  /* 0x0000000368687212 */ /* 0x00cfe400078e3cff */
.L_x_97:
[----:B------:R-:W-:Y:S05]  /*6470*/  BSYNC B1 ;  /* 0x0000000000017941 */ /* 0x000fea0003800000 */
.L_x_96:
[----:B------:R-:W-:Y:S05]  /*6480*/  VIADD R0, R48, 0x40 ;  /* 0x0000004030007836 */ /* 0x000fea0000000000 */
[----:B------:R-:W-:Y:S04]  /*6490*/  SHF.R.U32.HI R0, RZ, 0x15, R0 ;  /* 0x00000015ff007819 */ /* 0x000fe80000011600 */
[----:B------:R-:W-:Y:S11]  /*64a0*/  LOP3.LUT P0, RZ, R0, 0x3, R101, 0x48, !PT ;  /* 0x0000000300ff7812 */ /* 0x000ff60007804865 */
[----:B------:R-:W-:Y:S02]  /*64b0*/  @!UPT UIADD3 URZ, UPT, UPT, URZ, URZ, URZ ;  /* 0x000000fffffff290 */ /* 0x000fe4000fffe0ff */
[----:B------:R-:W-:Y:S05]  /*64c0*/  @!P0 BRA `(.L_x_101) ;  /* 0x0000000000408947 */ /* 0x000fea0003800000 */
[----:B------:R-:W2:Y:S01]  /*64d0*/  LDCU.64 UR8, c[0x4][0x70] ;  /* 0x01000e00ff0877ac */ /* 0x000ea20008000a00 */
[----:B------:R-:W-:Y:S01]  /*64e0*/  MOV R3, 0x0 ;  /* 0x0000000000037802 */ /* 0x000fe20000000f00 */
[----:B------:R-:W-:Y:S02]  /*64f0*/  HFMA2 R12, -RZ, RZ, 0, 5.9604644775390625e-08 ;  /* 0x00000001ff0c7431 */ /* 0x000fe400000001ff */
[----:B------:R-:W-:Y:S02]  /*6500*/  IMAD.MOV.U32 R8, RZ, RZ, 0x192 ;  /* 0x00000192ff087424 */ /* 0x000fe400078e00ff */
[----:B------:R-:W-:Y:S01]  /*6510*/  IMAD.MOV.U32 R13, RZ, RZ, RZ ;  /* 0x000000ffff0d7224 */ /* 0x000fe200078e00ff */
[----:B------:R-:W3:Y:S01]  /*6520*/  LDCU.64 UR6, c[0x4][0x78] ;  /* 0x01000f00ff0677ac */ /* 0x000ee20008000a00 */
[----:B------:R-:W1:Y:S01]  /*6530*/  LDC.64 R2, c[0x4][R3] ;  /* 0x0100000003027b82 */ /* 0x000e620000000a00 */
[----:B------:R-:W5:Y:S01]  /*6540*/  LDCU.64 UR4, c[0x4][0x10] ;  /* 0x01000200ff0477ac */ /* 0x000f620008000a00 */
[----:B--2---:R-:W-:Y:S01]  /*6550*/  MOV R5, UR9 ;  /* 0x0000000900057c02 */ /* 0x004fe20008000f00 */
[----:B------:R-:W-:Y:S01]  /*6560*/  IMAD.U32 R4, RZ, RZ, UR8 ;  /* 0x00000008ff047e24 */ /* 0x000fe2000f8e00ff */
[----:B---3--:R-:W-:Y:S01]  /*6570*/  MOV R7, UR7 ;  /* 0x0000000700077c02 */ /* 0x008fe20008000f00 */
[----:B------:R-:W-:Y:S01]  /*6580*/  IMAD.U32 R6, RZ, RZ, UR6 ;  /* 0x00000006ff067e24 */ /* 0x000fe2000f8e00ff */
[----:B-----5:R-:W-:Y:S01]  /*6590*/  MOV R11, UR5 ;  /* 0x00000005000b7c02 */ /* 0x020fe20008000f00 */
[----:B------:R-:W-:Y:S02]  /*65a0*/  IMAD.U32 R10, RZ, RZ, UR4 ;  /* 0x00000004ff0a7e24 */ /* 0x000fe4000f8e00ff */
[----:B------:R-:W-:Y:S07]  /*65b0*/  LEPC R20, `(.L_x_101) ;  /* 0x000000001014794e */ /* 0x000fee0000000000 */
[----:B-1--4-:R-:W-:Y:S05]  /*65c0*/  CALL.ABS.NOINC R2 ;  /* 0x0000000002007343 */ /* 0x012fea0003c00000 */
.L_x_101:
[----:B------:R-:W-:Y:S01]  /*65d0*/  ISETP.NE.AND P0, PT, R110, RZ, PT ;  /* 0x000000ff6e00720c */ /* 0x000fe20003f05270 */
[----:B------:R-:W-:Y:S05]  /*65e0*/  WARPSYNC.ALL ;  /* 0x0000000000007948 */ /* 0x000fea0003800000 */
[----:B------:R-:W-:Y:S01]  /*65f0*/  R2UR UR4, R48 ;  /* 0x00000000300472ca */ /* 0x000fe200000e0000 */
[----:B------:R-:W-:Y:S01]  /*6600*/  BSSY.RECONVERGENT B0, `(.L_x_102) ;  /* 0x000009c000007945 */ /* 0x000fe20003800200 */
[-C--:B------:R-:W-:Y:S02]  /*6610*/  F2FP.F16.E4M3.UNPACK_B R51, R80.reuse ;  /* 0x00000050ff33723e */ /* 0x080fe400020006ff */
[----:B------:R-:W-:Y:S02]  /*6620*/  F2FP.F16.E4M3.UNPACK_B R80, R80.H1 ;  /* 0x00000050ff50723e */ /* 0x000fe400030006ff */
[-C--:B------:R-:W-:Y:S01]  /*6630*/  F2FP.F16.E4M3.UNPACK_B R55, R81.reuse ;  /* 0x00000051ff37723e */ /* 0x080fe200020006ff */
[--C-:B------:R-:W-:Y:S01]  /*6640*/  HADD2.F32 R50, -RZ, R51.reuse.H0_H0 ;  /* 0x20000033ff327230 */ /* 0x100fe20000004100 */
[----:B------:R-:W-:Y:S01]  /*6650*/  F2FP.F16.E4M3.UNPACK_B R81, R81.H1 ;  /* 0x00000051ff51723e */ /* 0x000fe200030006ff */
[----:B------:R-:W-:Y:S01]  /*6660*/  HADD2.F32 R52, -RZ, R51.H1_H1 ;  /* 0x30000033ff347230 */ /* 0x000fe20000004100 */
[-C--:B------:R-:W-:Y:S01]  /*6670*/  F2FP.F16.E4M3.UNPACK_B R59, R82.reuse ;  /* 0x00000052ff3b723e */ /* 0x080fe200020006ff */
[--C-:B------:R-:W-:Y:S01]  /*6680*/  HADD2.F32 R51, -RZ, R80.reuse.H0_H0 ;  /* 0x20000050ff337230 */ /* 0x100fe20000004100 */
[----:B------:R-:W-:Y:S01]  /*6690*/  F2FP.F16.E4M3.UNPACK_B R82, R82.H1 ;  /* 0x00000052ff52723e */ /* 0x000fe200030006ff */
[----:B------:R-:W-:Y:S01]  /*66a0*/  LDTM.16dp32bit_t0_t15.x32 R4, tmem[UR4+0x40] ;  /* 0x00004004000479ee */ /* 0x000fe20008a80000 */
[----:B------:R-:W2:Y:S01]  /*66b0*/  LDTM.16dp32bit_t16_t31.x32 R4, tmem[UR4+0x60] ;  /* 0x00006004000479ee */ /* 0x000ea20008aa0000 */
[----:B------:R-:W-:Y:S01]  /*66c0*/  NOP ;  /* 0x0000000000007918 */ /* 0x000fe20000000000 */
[--C-:B------:R-:W-:Y:S01]  /*66d0*/  HADD2.F32 R53, -RZ, R55.reuse.H0_H0 ;  /* 0x20000037ff357230 */ /* 0x100fe20000004100 */
[----:B------:R-:W-:Y:S01]  /*66e0*/  R2UR UR5, R113 ;  /* 0x00000000710572ca */ /* 0x000fe200000e0000 */
[----:B------:R-:W-:Y:S01]  /*66f0*/  HADD2.F32 R56, -RZ, R55.H1_H1 ;  /* 0x30000037ff387230 */ /* 0x000fe20000004100 */
[----:B------:R-:W-:Y:S01]  /*6700*/  F2FP.F16.E4M3.UNPACK_B R63, R83 ;  /* 0x00000053ff3f723e */ /* 0x000fe200020006ff */
[--C-:B------:R-:W-:Y:S01]  /*6710*/  HADD2.F32 R57, -RZ, R59.reuse.H0_H0 ;  /* 0x2000003bff397230 */ /* 0x100fe20000004100 */
[----:B----4-:R-:W-:Y:S01]  /*6720*/  F2FP.F16.E4M3.UNPACK_B R67, R84 ;  /* 0x00000054ff43723e */ /* 0x010fe200020006ff */
[----:B------:R-:W-:Y:S01]  /*6730*/  HADD2.F32 R60, -RZ, R59.H1_H1 ;  /* 0x3000003bff3c7230 */ /* 0x000fe20000004100 */
[----:B------:R-:W-:Y:S01]  /*6740*/  F2FP.F16.E4M3.UNPACK_B R71, R85 ;  /* 0x00000055ff47723e */ /* 0x000fe200020006ff */
[--C-:B------:R-:W-:Y:S01]  /*6750*/  HADD2.F32 R61, -RZ, R63.reuse.H0_H0 ;  /* 0x2000003fff3d7230 */ /* 0x100fe20000004100 */
[----:B------:R-:W-:Y:S01]  /*6760*/  F2FP.F16.E4M3.UNPACK_B R75, R86 ;  /* 0x00000056ff4b723e */ /* 0x000fe200020006ff */
[----:B------:R-:W-:Y:S01]  /*6770*/  HADD2.F32 R64, -RZ, R63.H1_H1 ;  /* 0x3000003fff407230 */ /* 0x000fe20000004100 */
[----:B------:R-:W-:Y:S01]  /*6780*/  F2FP.F16.E4M3.UNPACK_B R77, R87 ;  /* 0x00000057ff4d723e */ /* 0x000fe200020006ff */
[--C-:B------:R-:W-:Y:S01]  /*6790*/  HADD2.F32 R65, -RZ, R67.reuse.H0_H0 ;  /* 0x20000043ff417230 */ /* 0x100fe20000004100 */
[----:B------:R-:W-:Y:S01]  /*67a0*/  F2FP.F16.E4M3.UNPACK_B R83, R83.H1 ;  /* 0x00000053ff53723e */ /* 0x000fe200030006ff */
[----:B------:R-:W-:Y:S01]  /*67b0*/  UIADD3 UR5, UPT, UPT, UR5, 0xb0, URZ ;  /* 0x000000b005057890 */ /* 0x000fe2000fffe0ff */
[----:B------:R-:W-:Y:S01]  /*67c0*/  HADD2.F32 R67, -RZ, R67.H1_H1 ;  /* 0x30000043ff437230 */ /* 0x000fe20000004100 */
[----:B------:R-:W-:Y:S01]  /*67d0*/  F2FP.F16.E4M3.UNPACK_B R84, R84.H1 ;  /* 0x00000054ff54723e */ /* 0x000fe200030006ff */
[--C-:B------:R-:W-:Y:S01]  /*67e0*/  HADD2.F32 R69, -RZ, R71.reuse.H0_H0 ;  /* 0x20000047ff457230 */ /* 0x100fe20000004100 */
[----:B------:R-:W-:Y:S01]  /*67f0*/  UPRMT UR5, UR37, 0x654, UR5 ;  /* 0x0000065425057896 */ /* 0x000fe20008000005 */
[----:B------:R-:W-:Y:S01]  /*6800*/  HADD2.F32 R72, -RZ, R71.H1_H1 ;  /* 0x30000047ff487230 */ /* 0x000fe20000004100 */
[----:B------:R-:W-:Y:S01]  /*6810*/  F2FP.F16.E4M3.UNPACK_B R85, R85.H1 ;  /* 0x00000055ff55723e */ /* 0x000fe200030006ff */
[--C-:B------:R-:W-:Y:S02]  /*6820*/  HADD2.F32 R73, -RZ, R75.reuse.H0_H0 ;  /* 0x2000004bff497230 */ /* 0x100fe40000004100 */
[C---:B--2---:R-:W-:Y:S01]  /*6830*/  FMUL R4, R47.reuse, R4 ;  /* 0x000000042f047220 */ /* 0x044fe20000400000 */
[C---:B------:R-:W-:Y:S01]  /*6840*/  FMUL R5, R47.reuse, R5 ;  /* 0x000000052f057220 */ /* 0x040fe20000400000 */
[C---:B------:R-:W-:Y:S01]  /*6850*/  FMUL R8, R47.reuse, R8 ;  /* 0x000000082f087220 */ /* 0x040fe20000400000 */
[----:B------:R-:W-:Y:S01]  /*6860*/  FMUL R9, R47, R9 ;  /* 0x000000092f097220 */ /* 0x000fe20000400000 */
[C---:B------:R-:W-:Y:S01]  /*6870*/  FFMA R4, R49.reuse, R50, R4 ;  /* 0x0000003231047223 */ /* 0x040fe20000000004 */
[----:B------:R-:W-:Y:S01]  /*6880*/  SYNCS.ARRIVE.TRANS64.RED.A1T0 RZ, [UR5], RZ ;  /* 0x000000ffffff79a7 */ /* 0x000fe20008100405 */
        /* <DEDUP_REMOVED lines=18> */
[--C-:B------:R-:W-:Y:S02]  /*69b0*/  HADD2.F32 R55, -RZ, R81.reuse.H0_H0 ;  /* 0x20000051ff377230 */ /* 0x100fe40000004100 */
[----:B------:R-:W-:Y:S01]  /*69c0*/  FMUL R10, R47, R10 ;  /* 0x0000000a2f0a7220 */ /* 0x000fe20000400000 */
[C---:B------:R-:W-:Y:S01]  /*69d0*/  FFMA R6, R49.reuse, R51, R6 ;  /* 0x0000003331067223 */ /* 0x040fe20000000006 */
[----:B------:R-:W-:Y:S02]  /*69e0*/  HADD2.F32 R58, -RZ, R81.H1_H1 ;  /* 0x30000051ff3a7230 */ /* 0x000fe40000004100 */
[C---:B------:R-:W-:Y:S01]  /*69f0*/  FFMA R7, R49.reuse, R54, R7 ;  /* 0x0000003631077223 */ /* 0x040fe20000000007 */
[C---:B------:R-:W-:Y:S01]  /*6a00*/  FFMA R8, R49.reuse, R53, R8 ;  /* 0x0000003531087223 */ /* 0x040fe20000000008 */
[C---:B------:R-:W-:Y:S01]  /*6a10*/  FFMA R9, R49.reuse, R56, R9 ;  /* 0x0000003831097223 */ /* 0x040fe20000000009 */
[----:B------:R-:W-:Y:S01]  /*6a20*/  FFMA R10, R49, R55, R10 ;  /* 0x00000037310a7223 */ /* 0x000fe2000000000a */
[----:B------:R-:W-:Y:S01]  /*6a30*/  HADD2.F32 R51, -RZ, R77.H0_H0 ;  /* 0x2000004dff337230 */ /* 0x000fe20000004100 */
[----:B-1----:R-:W-:Y:S01]  /*6a40*/  F2FP.SATFINITE.E4M3.F32.PACK_AB_MERGE_C R116, R7, R6, RZ ;  /* 0x000000060774723e */ /* 0x002fe200048070ff */
[C---:B------:R-:W-:Y:S01]  /*6a50*/  FMUL R11, R47.reuse, R11 ;  /* 0x0000000b2f0b7220 */ /* 0x040fe20000400000 */
[--C-:B------:R-:W-:Y:S02]  /*6a60*/  HADD2.F32 R59, -RZ, R82.reuse.H0_H0 ;  /* 0x20000052ff3b7230 */ /* 0x100fe40000004100 */
[----:B------:R-:W-:Y:S01]  /*6a70*/  FMUL R14, R47, R14 ;  /* 0x0000000e2f0e7220 */ /* 0x000fe20000400000 */
[----:B------:R-:W-:Y:S01]  /*6a80*/  HADD2.F32 R62, -RZ, R82.H1_H1 ;  /* 0x30000052ff3e7230 */ /* 0x000fe20000004100 */
[----:B------:R-:W-:Y:S01]  /*6a90*/  F2FP.SATFINITE.E4M3.F32.PACK_AB_MERGE_C R116, R5, R4, R116 ;  /* 0x000000040574723e */ /* 0x000fe20004807074 */
[C---:B------:R-:W-:Y:S01]  /*6aa0*/  FFMA R11, R49.reuse, R58, R11 ;  /* 0x0000003a310b7223 */ /* 0x040fe2000000000b */
[C---:B------:R-:W-:Y:S01]  /*6ab0*/  FFMA R12, R49.reuse, R57, R12 ;  /* 0x00000039310c7223 */ /* 0x040fe2000000000c */
[C---:B------:R-:W-:Y:S01]  /*6ac0*/  FFMA R13, R49.reuse, R60, R13 ;  /* 0x0000003c310d7223 */ /* 0x040fe2000000000d */
[----:B------:R-:W-:Y:S01]  /*6ad0*/  F2FP.F16.E4M3.UNPACK_B R86, R86.H1 ;  /* 0x00000056ff56723e */ /* 0x000fe200030006ff */
[----:B------:R-:W-:Y:S01]  /*6ae0*/  FFMA R14, R49, R59, R14 ;  /* 0x0000003b310e7223 */ /* 0x000fe2000000000e */
[----:B------:R-:W-:Y:S01]  /*6af0*/  F2FP.SATFINITE.E4M3.F32.PACK_AB_MERGE_C R117, R11, R10, RZ ;  /* 0x0000000a0b75723e */ /* 0x000fe200048070ff */
[C---:B------:R-:W-:Y:S01]  /*6b00*/  FMUL R15, R47.reuse, R15 ;  /* 0x0000000f2f0f7220 */ /* 0x040fe20000400000 */
[--C-:B------:R-:W-:Y:S02]  /*6b10*/  HADD2.F32 R63, -RZ, R83.reuse.H0_H0 ;  /* 0x20000053ff3f7230 */ /* 0x100fe40000004100 */
[----:B------:R-:W-:Y:S01]  /*6b20*/  FMUL R18, R47, R18 ;  /* 0x000000122f127220 */ /* 0x000fe20000400000 */
[----:B------:R-:W-:Y:S01]  /*6b30*/  HADD2.F32 R66, -RZ, R83.H1_H1 ;  /* 0x30000053ff427230 */ /* 0x000fe20000004100 */
[----:B------:R-:W-:Y:S01]  /*6b40*/  F2FP.SATFINITE.E4M3.F32.PACK_AB_MERGE_C R117, R9, R8, R117 ;  /* 0x000000080975723e */ /* 0x000fe20004807075 */
[C---:B------:R-:W-:Y:S01]  /*6b50*/  FFMA R15, R49.reuse, R62, R15 ;  /* 0x0000003e310f7223 */ /* 0x040fe2000000000f */
[C---:B------:R-:W-:Y:S01]  /*6b60*/  FFMA R16, R49.reuse, R61, R16 ;  /* 0x0000003d31107223 */ /* 0x040fe20000000010 */
[----:B------:R-:W-:Y:S01]  /*6b70*/  FFMA R17, R49, R64, R17 ;  /* 0x0000004031117223 */ /* 0x000fe20000000011 */
[----:B------:R-:W-:Y:S01]  /*6b80*/  FMUL R19, R47, R19 ;  /* 0x000000132f137220 */ /* 0x000fe20000400000 */
        /* <DEDUP_REMOVED lines=15> */
[----:B------:R-:W-:Y:S01]  /*6c80*/  F2FP.F16.E4M3.UNPACK_B R87, R87.H1 ;  /* 0x00000057ff57723e */ /* 0x000fe200030006ff */
        /* <DEDUP_REMOVED lines=32> */
[----:B------:R-:W-:Y:S03]  /*6e90*/  IADD3 R79, PT, PT, R44, 0x1, RZ ;  /* 0x000000012c4f7810 */ /* 0x000fe60007ffe0ff */
        /* <DEDUP_REMOVED lines=9> */
[----:B------:R-:W-:Y:S02]  /*6f30*/  UIADD3 UR8, UP0, UPT, UR52, 0x680, URZ ;  /* 0x0000068034087890 */ /* 0x000fe4000ff1e0ff */
[----:B------:R-:W-:Y:S02]  /*6f40*/  UIADD3 UR5, UPT, UPT, UR41, 0x40, URZ ;  /* 0x0000004029057890 */ /* 0x000fe4000fffe0ff */
[----:B------:R-:W-:Y:S02]  /*6f50*/  UIADD3 UR4, UPT, UPT, UR49, 0x3200, URZ ;  /* 0x0000320031047890 */ /* 0x000fe4000fffe0ff */
[----:B------:R-:W-:Y:S01]  /*6f60*/  UIADD3.X UR9, UPT, UPT, URZ, UR53, URZ, UP0, !UPT ;  /* 0x00000035ff097290 */ /* 0x000fe200087fe4ff */
[----:B------:R-:W-:Y:S01]  /*6f70*/  UMOV UR6, UR42 ;  /* 0x0000002a00067c82 */ /* 0x000fe20008000000 */
[----:B------:R-:W-:Y:S07]  /*6f80*/  UMOV UR7, UR36 ;  /* 0x0000002400077c82 */ /* 0x000fee0008000000 */
[----:B------:R2:W-:Y:S01]  /*6f90*/  UTMASTG.3D [UR4], [UR8] ;  /* 0x00000004080073b5 */ /* 0x0005e20008010000 */
[----:B------:R0:W-:Y:S01]  /*6fa0*/  UTMACMDFLUSH ;  /* 0x00000000000079b7 */ /* 0x0001e20000000000 */
[----:B--2---:R-:W-:Y:S04]  /*6fb0*/  DEPBAR.LE SB0, 0x1 ;  /* 0x000080400000791a */ /* 0x004fe80000000000 */
.L_x_103:
[----:B------:R-:W-:Y:S05]  /*6fc0*/  BSYNC.RECONVERGENT B0 ;  /* 0x0000000000007941 */ /* 0x000fea0003800200 */
.L_x_102:
[----:B------:R-:W-:Y:S01]  /*6fd0*/  BAR.SYNC.DEFER_BLOCKING 0x1, 0x80 ;  /* 0x0042000000007b1d */ /* 0x000fe20000010000 */
[----:B------:R-:W-:Y:S01]  /*6fe0*/  ISETP.NE.AND P2, PT, R111, RZ, PT ;  /* 0x000000ff6f00720c */ /* 0x000fe20003f45270 */
[----:B------:R-:W-:Y:S01]  /*6ff0*/  IMAD.IADD R20, R43, 0x1, R94 ;  /* 0x000000012b147824 */ /* 0x000fe200078e025e */
[----:B------:R-:W-:Y:S01]  /*7000*/  ISETP.NE.AND P0, PT, R112, 0x2, PT ;  /* 0x000000027000780c */ /* 0x000fe20003f05270 */
[----:B------:R-:W-:Y:S01]  /*7010*/  IMAD.IADD R21, R45, 0x1, R96 ;  /* 0x000000012d157824 */ /* 0x000fe200078e0260 */
[----:B------:R-:W-:Y:S02]  /*7020*/  ISETP.NE.AND P1, PT, R79, 0x4, PT ;  /* 0x000000044f00780c */ /* 0x000fe40003f25270 */
[----:B------:R-:W-:Y:S02]  /*7030*/  SEL R3, RZ, 0x1, P0 ;  /* 0x00000001ff037807 */ /* 0x000fe40000000000 */
[----:B------:R-:W-:Y:S02]  /*7040*/  SEL R0, RZ, 0x1, P1 ;  /* 0x00000001ff007807 */ /* 0x000fe40000800000 */
[----:B------:R-:W-:Y:S02]  /*7050*/  LOP3.LUT R106, R106, R3, RZ, 0x3c, !PT ;  /* 0x000000036a6a7212 */ /* 0x000fe400078e3cff */
[----:B------:R-:W-:Y:S02]  /*7060*/  LOP3.LUT R107, R107, R0, RZ, 0x3c, !PT ;  /* 0x000000006b6b7212 */ /* 0x000fe400078e3cff */
[----:B------:R-:W-:Y:S02]  /*7070*/  @P2 R2UR UR36, R103 ;  /* 0x00000000672422ca */ /* 0x000fe400000e0000 */
[----:B------:R-:W-:Y:S02]  /*7080*/  SEL R112, R112, RZ, P0 ;  /* 0x000000ff70707207 */ /* 0x000fe40000000000 */
[----:B------:R-:W-:Y:S01]  /*7090*/  SEL R44, R79, RZ, P1 ;  /* 0x000000ff4f2c7207 */ /* 0x000fe20000800000 */
[----:B------:R-:W-:Y:S10]  /*70a0*/  @P2 BRA `(.L_x_104) ;  /* 0xffffffd400f82947 */ /* 0x000ff4000383ffff */
[----:B------:R-:W-:Y:S05]  /*70b0*/  EXIT ;  /* 0x000000000000794d */ /* 0x000fea0003800000 */
.L_x_19:
[----:B--2---:R2:W1:Y:S02]  /*70c0*/  SYNCS.PHASECHK.TRANS64.TRYWAIT P0, [R3+URZ+0xe0], R2 ;  /* 0x0000e002030075a7 */ /* 0x00446400080011ff */
[----:B-1----:R-:W-:Y:S05]  /*70d0*/  @!P0 NANOSLEEP.SYNCS 0x989680 ;  /* 0x009896800000895d */ /* 0x002fea0003900000 */
[----:B------:R-:W1:Y:S02]  /*70e0*/  @!P0 SYNCS.PHASECHK.TRANS64 P0, [R3+URZ+0xe0], R2 ;  /* 0x0000e002030085a7 */ /* 0x000e6400080010ff */
[----:B-1----:R-:W-:Y:S05]  /*70f0*/  @!P0 BRA `(.L_x_19) ;  /* 0xfffffffc00f08947 */ /* 0x002fea000383ffff */
[----:B------:R-:W-:Y:S05]  /*7100*/  BRA `(.L_x_105) ;  /* 0xffffffa400287947 */ /* 0x000fea000383ffff */
.L_x_22:
[----:B-1----:R-:W-:-:S07]  /*7110*/  MOV R2, UR33 ;  /* 0x0000002100027c02 */ /* 0x002fce0008000f00 */
.L_x_106:
[----:B-1----:R1:W2:Y:S02]  /*7120*/  SYNCS.PHASECHK.TRANS64.TRYWAIT P0, [R2+URZ+0x20], R5 ;  /* 0x00002005020075a7 */ /* 0x0022a400080011ff */
[----:B--2---:R-:W-:Y:S05]  /*7130*/  @!P0 NANOSLEEP.SYNCS 0x989680 ;  /* 0x009896800000895d */ /* 0x004fea0003900000 */
[----:B------:R-:W2:Y:S02]  /*7140*/  @!P0 SYNCS.PHASECHK.TRANS64 P0, [R2+URZ+0x20], R5 ;  /* 0x00002005020085a7 */ /* 0x000ea400080010ff */
[----:B--2---:R-:W-:Y:S05]  /*7150*/  @!P0 BRA `(.L_x_106) ;  /* 0xfffffffc00f08947 */ /* 0x004fea000383ffff */
[----:B------:R-:W-:Y:S05]  /*7160*/  BRA `(.L_x_21) ;  /* 0xffffffa400787947 */ /* 0x000fea000383ffff */
.L_x_28:
[----:B-1----:R-:W-:-:S07]  /*7170*/  MOV R2, UR17 ;  /* 0x0000001100027c02 */ /* 0x002fce0008000f00 */
.L_x_107:
[----:B-1----:R1:W2:Y:S02]  /*7180*/  SYNCS.PHASECHK.TRANS64.TRYWAIT P0, [R2+URZ+0x20], R5 ;  /* 0x00002005020075a7 */ /* 0x0022a400080011ff */
[----:B--2---:R-:W-:Y:S05]  /*7190*/  @!P0 NANOSLEEP.SYNCS 0x989680 ;  /* 0x009896800000895d */ /* 0x004fea0003900000 */
[----:B------:R-:W2:Y:S02]  /*71a0*/  @!P0 SYNCS.PHASECHK.TRANS64 P0, [R2+URZ+0x20], R5 ;  /* 0x00002005020085a7 */ /* 0x000ea400080010ff */
[----:B--2---:R-:W-:Y:S05]  /*71b0*/  @!P0 BRA `(.L_x_107) ;  /* 0xfffffffc00f08947 */ /* 0x004fea000383ffff */
[----:B------:R-:W-:Y:S05]  /*71c0*/  BRA `(.L_x_27) ;  /* 0xffffffa800207947 */ /* 0x000fea000383ffff */
.L_x_32:
[----:B-1----:R1:W2:Y:S02]  /*71d0*/  SYNCS.PHASECHK.TRANS64.TRYWAIT P0, [R2+URZ+0x70], R3 ;  /* 0x00007003020075a7 */ /* 0x0022a400080011ff */
[----:B--2---:R-:W-:Y:S05]  /*71e0*/  @!P0 NANOSLEEP.SYNCS 0x989680 ;  /* 0x009896800000895d */ /* 0x004fea0003900000 */
[----:B------:R-:W2:Y:S02]  /*71f0*/  @!P0 SYNCS.PHASECHK.TRANS64 P0, [R2+URZ+0x70], R3 ;  /* 0x00007003020085a7 */ /* 0x000ea400080010ff */
[----:B--2---:R-:W-:Y:S05]  /*7200*/  @!P0 BRA `(.L_x_32) ;  /* 0xfffffffc00f08947 */ /* 0x004fea000383ffff */
[----:B------:R-:W-:Y:S05]  /*7210*/  BRA `(.L_x_108) ;  /* 0xffffffa800b07947 */ /* 0x000fea000383ffff */
.L_x_36:
[----:B----4-:R-:W-:-:S07]  /*7220*/  MOV R0, UR5 ;  /* 0x0000000500007c02 */ /* 0x010fce0008000f00 */
.L_x_109:
[----:B-1----:R1:W2:Y:S02]  /*7230*/  SYNCS.PHASECHK.TRANS64.TRYWAIT P0, [R0+URZ], R3 ;  /* 0x00000003000075a7 */ /* 0x0022a400080011ff */
[----:B--2---:R-:W-:Y:S05]  /*7240*/  @!P0 NANOSLEEP.SYNCS 0x989680 ;  /* 0x009896800000895d */ /* 0x004fea0003900000 */
[----:B------:R-:W2:Y:S02]  /*7250*/  @!P0 SYNCS.PHASECHK.TRANS64 P0, [R0+URZ], R3 ;  /* 0x00000003000085a7 */ /* 0x000ea400080010ff */
[----:B--2---:R-:W-:Y:S05]  /*7260*/  @!P0 BRA `(.L_x_109) ;  /* 0xfffffffc00f08947 */ /* 0x004fea000383ffff */
[----:B------:R-:W-:Y:S05]  /*7270*/  BRA `(.L_x_110) ;  /* 0xffffffb000207947 */ /* 0x000fea000383ffff */
.L_x_37:
[----:B----4-:R-:W-:-:S07]  /*7280*/  MOV R0, UR5 ;  /* 0x0000000500007c02 */ /* 0x010fce0008000f00 */
.L_x_111:
[----:B-1----:R1:W2:Y:S02]  /*7290*/  SYNCS.PHASECHK.TRANS64.TRYWAIT P0, [R0+URZ], R3 ;  /* 0x00000003000075a7 */ /* 0x0022a400080011ff */
[----:B--2---:R-:W-:Y:S05]  /*72a0*/  @!P0 NANOSLEEP.SYNCS 0x989680 ;  /* 0x009896800000895d */ /* 0x004fea0003900000 */
[----:B------:R-:W2:Y:S02]  /*72b0*/  @!P0 SYNCS.PHASECHK.TRANS64 P0, [R0+URZ], R3 ;  /* 0x00000003000085a7 */ /* 0x000ea400080010ff */
[----:B--2---:R-:W-:Y:S05]  /*72c0*/  @!P0 BRA `(.L_x_111) ;  /* 0xfffffffc00f08947 */ /* 0x004fea000383ffff */
[----:B------:R-:W-:Y:S05]  /*72d0*/  BRA `(.L_x_112) ;  /* 0xffffffb0002c7947 */ /* 0x000fea000383ffff */
.L_x_38:
[----:B----4-:R-:W-:-:S07]  /*72e0*/  MOV R0, UR5 ;  /* 0x0000000500007c02 */ /* 0x010fce0008000f00 */
.L_x_113:
[----:B-1----:R1:W2:Y:S02]  /*72f0*/  SYNCS.PHASECHK.TRANS64.TRYWAIT P0, [R0+URZ], R3 ;  /* 0x00000003000075a7 */ /* 0x0022a400080011ff */
[----:B--2---:R-:W-:Y:S05]  /*7300*/  @!P0 NANOSLEEP.SYNCS 0x989680 ;  /* 0x009896800000895d */ /* 0x004fea0003900000 */
[----:B------:R-:W2:Y:S02]  /*7310*/  @!P0 SYNCS.PHASECHK.TRANS64 P0, [R0+URZ], R3 ;  /* 0x00000003000085a7 */ /* 0x000ea400080010ff */
[----:B--2---:R-:W-:Y:S05]  /*7320*/  @!P0 BRA `(.L_x_113) ;  /* 0xfffffffc00f08947 */ /* 0x004fea000383ffff */
[----:B------:R-:W-:Y:S05]  /*7330*/  BRA `(.L_x_114) ;  /* 0xffffffb000387947 */ /* 0x000fea000383ffff */
.L_x_41:
[----:B-1----:R1:W2:Y:S02]  /*7340*/  SYNCS.PHASECHK.TRANS64.TRYWAIT P0, [R0+URZ+0xd0], R5 ;  /* 0x0000d005000075a7 */ /* 0x0022a400080011ff */
[----:B--2---:R-:W-:Y:S05]  /*7350*/  @!P0 NANOSLEEP.SYNCS 0x989680 ;  /* 0x009896800000895d */ /* 0x004fea0003900000 */
[----:B------:R-:W2:Y:S02]  /*7360*/  @!P0 SYNCS.PHASECHK.TRANS64 P0, [R0+URZ+0xd0], R5 ;  /* 0x0000d005000085a7 */ /* 0x000ea400080010ff */
[----:B--2---:R-:W-:Y:S05]  /*7370*/  @!P0 BRA `(.L_x_41) ;  /* 0xfffffffc00f08947 */ /* 0x004fea000383ffff */
[----:B------:R-:W-:Y:S05]  /*7380*/  BRA `(.L_x_115) ;  /* 0xffffffb000947947 */ /* 0x000fea000383ffff */
.L_x_42:
[----:B------:R-:W-:-:S07]  /*7390*/  MOV R0, UR5 ;  /* 0x0000000500007c02 */ /* 0x000fce0008000f00 */
.L_x_116:
[----:B-1----:R1:W2:Y:S02]  /*73a0*/  SYNCS.PHASECHK.TRANS64.TRYWAIT P0, [R0+URZ+0x80], R5 ;  /* 0x00008005000075a7 */ /* 0x0022a400080011ff */
[----:B--2---:R-:W-:Y:S05]  /*73b0*/  @!P0 NANOSLEEP.SYNCS 0x989680 ;  /* 0x009896800000895d */ /* 0x004fea0003900000 */
[----:B------:R-:W2:Y:S02]  /*73c0*/  @!P0 SYNCS.PHASECHK.TRANS64 P0, [R0+URZ+0x80], R5 ;  /* 0x00008005000085a7 */ /* 0x000ea400080010ff */
[----:B--2---:R-:W-:Y:S05]  /*73d0*/  @!P0 BRA `(.L_x_116) ;  /* 0xfffffffc00f08947 */ /* 0x004fea000383ffff */
[----:B------:R-:W-:Y:S05]  /*73e0*/  BRA `(.L_x_117) ;  /* 0xffffffb000a47947 */ /* 0x000fea000383ffff */
.L_x_43:
[----:B-1----:R1:W2:Y:S02]  /*73f0*/  SYNCS.PHASECHK.TRANS64.TRYWAIT P1, [R0+URZ+0x70], R5 ;  /* 0x00007005000075a7 */ /* 0x0022a400080211ff */
[----:B--2---:R-:W-:Y:S05]  /*7400*/  @!P1 NANOSLEEP.SYNCS 0x989680 ;  /* 0x009896800000995d */ /* 0x004fea0003900000 */
[----:B------:R-:W2:Y:S02]  /*7410*/  @!P1 SYNCS.PHASECHK.TRANS64 P1, [R0+URZ+0x70], R5 ;  /* 0x00007005000095a7 */ /* 0x000ea400080210ff */
[----:B--2---:R-:W-:Y:S05]  /*7420*/  @!P1 BRA `(.L_x_43) ;  /* 0xfffffffc00f09947 */ /* 0x004fea000383ffff */
[----:B------:R-:W-:Y:S05]  /*7430*/  BRA `(.L_x_118) ;  /* 0xffffffb000d47947 */ /* 0x000fea000383ffff */
.L_x_46:
[----:B------:R-:W-:-:S07]  /*7440*/  MOV R0, UR5 ;  /* 0x0000000500007c02 */ /* 0x000fce0008000f00 */
.L_x_119:
[----:B-1----:R1:W2:Y:S02]  /*7450*/  SYNCS.PHASECHK.TRANS64.TRYWAIT P0, [R0+URZ+0x80], R3 ;  /* 0x00008003000075a7 */ /* 0x0022a400080011ff */
[----:B--2---:R-:W-:Y:S05]  /*7460*/  @!P0 NANOSLEEP.SYNCS 0x989680 ;  /* 0x009896800000895d */ /* 0x004fea0003900000 */
[----:B------:R-:W2:Y:S02]  /*7470*/  @!P0 SYNCS.PHASECHK.TRANS64 P0, [R0+URZ+0x80], R3 ;  /* 0x00008003000085a7 */ /* 0x000ea400080010ff */
[----:B--2---:R-:W-:Y:S05]  /*7480*/  @!P0 BRA `(.L_x_119) ;  /* 0xfffffffc00f08947 */ /* 0x004fea000383ffff */
[----:B------:R-:W-:Y:S05]  /*7490*/  BRA `(.L_x_45) ;  /* 0xffffffb400287947 */ /* 0x000fea000383ffff */
.L_x_53:
[----:B-1----:R1:W2:Y:S02]  /*74a0*/  SYNCS.PHASECHK.TRANS64.TRYWAIT P1, [R0+URZ+0x70], R5 ;  /* 0x00007005000075a7 */ /* 0x0022a400080211ff */
[----:B--2---:R-:W-:Y:S05]  /*74b0*/  @!P1 NANOSLEEP.SYNCS 0x989680 ;  /* 0x009896800000995d */ /* 0x004fea0003900000 */
[----:B------:R-:W2:Y:S02]  /*74c0*/  @!P1 SYNCS.PHASECHK.TRANS64 P1, [R0+URZ+0x70], R5 ;  /* 0x00007005000095a7 */ /* 0x000ea400080210ff */
[----:B--2---:R-:W-:Y:S05]  /*74d0*/  @!P1 BRA `(.L_x_53) ;  /* 0xfffffffc00f09947 */ /* 0x004fea000383ffff */
[----:B------:R-:W-:Y:S05]  /*74e0*/  BRA `(.L_x_120) ;  /* 0xffffffb800887947 */ /* 0x000fea000383ffff */
.L_x_54:
[----:B------:R-:W-:-:S07]  /*74f0*/  MOV R3, UR8 ;  /* 0x0000000800037c02 */ /* 0x000fce0008000f00 */
.L_x_121:
[----:B-1----:R1:W2:Y:S02]  /*7500*/  SYNCS.PHASECHK.TRANS64.TRYWAIT P0, [R3+URZ+0xb0], R0 ;  /* 0x0000b000030075a7 */ /* 0x0022a400080011ff */
[----:B--2---:R-:W-:Y:S05]  /*7510*/  @!P0 NANOSLEEP.SYNCS 0x989680 ;  /* 0x009896800000895d */ /* 0x004fea0003900000 */
[----:B------:R-:W2:Y:S02]  /*7520*/  @!P0 SYNCS.PHASECHK.TRANS64 P0, [R3+URZ+0xb0], R0 ;  /* 0x0000b000030085a7 */ /* 0x000ea400080010ff */
[----:B--2---:R-:W-:Y:S05]  /*7530*/  @!P0 BRA `(.L_x_121) ;  /* 0xfffffffc00f08947 */ /* 0x004fea000383ffff */
[----:B------:R-:W-:Y:S05]  /*7540*/  BRA `(.L_x_122) ;  /* 0xffffffb800d87947 */ /* 0x000fea000383ffff */
.L_x_57:
[----:B------:R-:W-:Y:S07]  /*7550*/  MOV R0, UR7 ;  /* 0x0000000700007c02 */ /* 0x000fee0008000f00 */
.L_x_123:
[----:B-1----:R1:W2:Y:S02]  /*7560*/  SYNCS.PHASECHK.TRANS64.TRYWAIT P0, [R0+URZ], R3 ;  /* 0x00000003000075a7 */ /* 0x0022a400080011ff */
[----:B--2---:R-:W-:Y:S05]  /*7570*/  @!P0 NANOSLEEP.SYNCS 0x989680 ;  /* 0x009896800000895d */ /* 0x004fea0003900000 */
[----:B------:R-:W2:Y:S02]  /*7580*/  @!P0 SYNCS.PHASECHK.TRANS64 P0, [R0+URZ], R3 ;  /* 0x00000003000085a7 */ /* 0x000ea400080010ff */
[----:B--2---:R-:W-:Y:S05]  /*7590*/  @!P0 BRA `(.L_x_123) ;  /* 0xfffffffc00f08947 */ /* 0x004fea000383ffff */
[----:B------:R-:W-:Y:S05]  /*75a0*/  BRA `(.L_x_56) ;  /* 0xffffffb800f47947 */ /* 0x000fea000383ffff */
.L_x_60:
[----:B------:R-:W-:-:S07]  /*75b0*/  MOV R0, UR5 ;  /* 0x0000000500007c02 */ /* 0x000fce0008000f00 */
.L_x_124:
[----:B--2---:R2:W3:Y:S02]  /*75c0*/  SYNCS.PHASECHK.TRANS64.TRYWAIT P0, [R0+URZ], R3 ;  /* 0x00000003000075a7 */ /* 0x0044e400080011ff */
[----:B---3--:R-:W-:Y:S05]  /*75d0*/  @!P0 NANOSLEEP.SYNCS 0x989680 ;  /* 0x009896800000895d */ /* 0x008fea0003900000 */
[----:B------:R-:W3:Y:S02]  /*75e0*/  @!P0 SYNCS.PHASECHK.TRANS64 P0, [R0+URZ], R3 ;  /* 0x00000003000085a7 */ /* 0x000ee400080010ff */
[----:B---3--:R-:W-:Y:S05]  /*75f0*/  @!P0 BRA `(.L_x_124) ;  /* 0xfffffffc00f08947 */ /* 0x008fea000383ffff */
[----:B------:R-:W-:Y:S05]  /*7600*/  BRA `(.L_x_125) ;  /* 0xffffffbc00a87947 */ /* 0x000fea000383ffff */
.L_x_61:
[----:B------:R-:W-:-:S07]  /*7610*/  MOV R0, UR5 ;  /* 0x0000000500007c02 */ /* 0x000fce0008000f00 */
.L_x_126:
[----:B-1----:R1:W2:Y:S02]  /*7620*/  SYNCS.PHASECHK.TRANS64.TRYWAIT P0, [R0+URZ], R3 ;  /* 0x00000003000075a7 */ /* 0x0022a400080011ff */
[----:B--2---:R-:W-:Y:S05]  /*7630*/  @!P0 NANOSLEEP.SYNCS 0x989680 ;  /* 0x009896800000895d */ /* 0x004fea0003900000 */
[----:B------:R-:W2:Y:S02]  /*7640*/  @!P0 SYNCS.PHASECHK.TRANS64 P0, [R0+URZ], R3 ;  /* 0x00000003000085a7 */ /* 0x000ea400080010ff */
[----:B--2---:R-:W-:Y:S05]  /*7650*/  @!P0 BRA `(.L_x_126) ;  /* 0xfffffffc00f08947 */ /* 0x004fea000383ffff */
[----:B------:R-:W-:Y:S05]  /*7660*/  BRA `(.L_x_127) ;  /* 0xffffffbc00b47947 */ /* 0x000fea000383ffff */
.L_x_62:
[----:B------:R-:W-:-:S07]  /*7670*/  MOV R0, UR5 ;  /* 0x0000000500007c02 */ /* 0x000fce0008000f00 */
.L_x_128:
[----:B-1----:R1:W2:Y:S02]  /*7680*/  SYNCS.PHASECHK.TRANS64.TRYWAIT P0, [R0+URZ], R3 ;  /* 0x00000003000075a7 */ /* 0x0022a400080011ff */
[----:B--2---:R-:W-:Y:S05]  /*7690*/  @!P0 NANOSLEEP.SYNCS 0x989680 ;  /* 0x009896800000895d */ /* 0x004fea0003900000 */
[----:B------:R-:W2:Y:S02]  /*76a0*/  @!P0 SYNCS.PHASECHK.TRANS64 P0, [R0+URZ], R3 ;  /* 0x00000003000085a7 */ /* 0x000ea400080010ff */
[----:B--2---:R-:W-:Y:S05]  /*76b0*/  @!P0 BRA `(.L_x_128) ;  /* 0xfffffffc00f08947 */ /* 0x004fea000383ffff */
[----:B------:R-:W-:Y:S05]  /*76c0*/  BRA `(.L_x_129) ;  /* 0xffffffbc00c07947 */ /* 0x000fea000383ffff */
.L_x_63:
[----:B------:R-:W-:-:S07]  /*76d0*/  MOV R0, UR7 ;  /* 0x0000000700007c02 */ /* 0x000fce0008000f00 */
.L_x_130:
[----:B-1----:R1:W2:Y:S02]  /*76e0*/  SYNCS.PHASECHK.TRANS64.TRYWAIT P0, [R0+URZ], R3 ;  /* 0x00000003000075a7 */ /* 0x0022a400080011ff */
[----:B--2---:R-:W-:Y:S05]  /*76f0*/  @!P0 NANOSLEEP.SYNCS 0x989680 ;  /* 0x009896800000895d */ /* 0x004fea0003900000 */
[----:B------:R-:W2:Y:S02]  /*7700*/  @!P0 SYNCS.PHASECHK.TRANS64 P0, [R0+URZ], R3 ;  /* 0x00000003000085a7 */ /* 0x000ea400080010ff */
[----:B--2---:R-:W-:Y:S05]  /*7710*/  @!P0 BRA `(.L_x_130) ;  /* 0xfffffffc00f08947 */ /* 0x004fea000383ffff */
[----:B------:R-:W-:Y:S05]  /*7720*/  BRA `(.L_x_131) ;  /* 0xffffffbc00cc7947 */ /* 0x000fea000383ffff */
.L_x_68:
[----:B--2---:R2:W3:Y:S02]  /*7730*/  SYNCS.PHASECHK.TRANS64.TRYWAIT P0, [R0+URZ+0x70], R3 ;  /* 0x00007003000075a7 */ /* 0x0044e400080011ff */
[----:B---3--:R-:W-:Y:S05]  /*7740*/  @!P0 NANOSLEEP.SYNCS 0x989680 ;  /* 0x009896800000895d */ /* 0x008fea0003900000 */
[----:B------:R-:W3:Y:S02]  /*7750*/  @!P0 SYNCS.PHASECHK.TRANS64 P0, [R0+URZ+0x70], R3 ;  /* 0x00007003000085a7 */ /* 0x000ee400080010ff */
[----:B---3--:R-:W-:Y:S05]  /*7760*/  @!P0 BRA `(.L_x_68) ;  /* 0xfffffffc00f08947 */ /* 0x008fea000383ffff */
[----:B------:R-:W-:Y:S05]  /*7770*/  BRA `(.L_x_132) ;  /* 0xffffffc000d07947 */ /* 0x000fea000383ffff */
.L_x_71:
[----:B------:R-:W-:Y:S07]  /*7780*/  MOV R0, UR7 ;  /* 0x0000000700007c02 */ /* 0x000fee0008000f00 */
.L_x_133:
[----:B--2---:R2:W3:Y:S02]  /*7790*/  SYNCS.PHASECHK.TRANS64.TRYWAIT P0, [R0+URZ+0x68], R3 ;  /* 0x00006803000075a7 */ /* 0x0044e400080011ff */
[----:B---3--:R-:W-:Y:S05]  /*77a0*/  @!P0 NANOSLEEP.SYNCS 0x989680 ;  /* 0x009896800000895d */ /* 0x008fea0003900000 */
[----:B------:R-:W3:Y:S02]  /*77b0*/  @!P0 SYNCS.PHASECHK.TRANS64 P0, [R0+URZ+0x68], R3 ;  /* 0x00006803000085a7 */ /* 0x000ee400080010ff */
[----:B---3--:R-:W-:Y:S05]  /*77c0*/  @!P0 BRA `(.L_x_133) ;  /* 0xfffffffc00f08947 */ /* 0x008fea000383ffff */
[----:B------:R-:W-:Y:S05]  /*77d0*/  BRA `(.L_x_70) ;  /* 0xffffffc400b07947 */ /* 0x000fea000383ffff */
.L_x_74:
[----:B--2---:R-:W-:Y:S07]  /*77e0*/  MOV R3, UR7 ;  /* 0x0000000700037c02 */ /* 0x004fee0008000f00 */
.L_x_134:
[----:B-1----:R1:W2:Y:S02]  /*77f0*/  SYNCS.PHASECHK.TRANS64.TRYWAIT P0, [R3+URZ+0x50], R12 ;  /* 0x0000500c030075a7 */ /* 0x0022a400080011ff */
[----:B--2---:R-:W-:Y:S05]  /*7800*/  @!P0 NANOSLEEP.SYNCS 0x989680 ;  /* 0x009896800000895d */ /* 0x004fea0003900000 */
[----:B------:R-:W2:Y:S02]  /*7810*/  @!P0 SYNCS.PHASECHK.TRANS64 P0, [R3+URZ+0x50], R12 ;  /* 0x0000500c030085a7 */ /* 0x000ea400080010ff */
[----:B--2---:R-:W-:Y:S05]  /*7820*/  @!P0 BRA `(.L_x_134) ;  /* 0xfffffffc00f08947 */ /* 0x004fea000383ffff */
[----:B------:R-:W-:Y:S05]  /*7830*/  BRA `(.L_x_135) ;  /* 0xffffffc800287947 */ /* 0x000fea000383ffff */
.L_x_75:
[----:B------:R-:W-:Y:S07]  /*7840*/  MOV R3, UR7 ;  /* 0x0000000700037c02 */ /* 0x000fee0008000f00 */
.L_x_136:
[----:B-1----:R1:W2:Y:S02]  /*7850*/  SYNCS.PHASECHK.TRANS64.TRYWAIT P0, [R3+URZ+0x58], R12 ;  /* 0x0000580c030075a7 */ /* 0x0022a400080011ff */
[----:B--2---:R-:W-:Y:S05]  /*7860*/  @!P0 NANOSLEEP.SYNCS 0x989680 ;  /* 0x009896800000895d */ /* 0x004fea0003900000 */
[----:B------:R-:W2:Y:S02]  /*7870*/  @!P0 SYNCS.PHASECHK.TRANS64 P0, [R3+URZ+0x58], R12 ;  /* 0x0000580c030085a7 */ /* 0x000ea400080010ff */
[----:B--2---:R-:W-:Y:S05]  /*7880*/  @!P0 BRA `(.L_x_136) ;  /* 0xfffffffc00f08947 */ /* 0x004fea000383ffff */
[----:B------:R-:W-:Y:S05]  /*7890*/  BRA `(.L_x_137) ;  /* 0xffffffc800a87947 */ /* 0x000fea000383ffff */
.L_x_77:
[----:B------:R-:W-:-:S07]  /*78a0*/  MOV R0, UR7 ;  /* 0x0000000700007c02 */ /* 0x000fce0008000f00 */
.L_x_138:
[----:B-1----:R1:W3:Y:S02]  /*78b0*/  SYNCS.PHASECHK.TRANS64.TRYWAIT P0, [R0+URZ+0x50], R3 ;  /* 0x00005003000075a7 */ /* 0x0022e400080011ff */
[----:B---3--:R-:W-:Y:S05]  /*78c0*/  @!P0 NANOSLEEP.SYNCS 0x989680 ;  /* 0x009896800000895d */ /* 0x008fea0003900000 */
[----:B------:R-:W3:Y:S02]  /*78d0*/  @!P0 SYNCS.PHASECHK.TRANS64 P0, [R0+URZ+0x50], R3 ;  /* 0x00005003000085a7 */ /* 0x000ee400080010ff */
[----:B---3--:R-:W-:Y:S05]  /*78e0*/  @!P0 BRA `(.L_x_138) ;  /* 0xfffffffc00f08947 */ /* 0x008fea000383ffff */
[----:B------:R-:W-:Y:S05]  /*78f0*/  BRA `(.L_x_139) ;  /* 0xffffffcc00187947 */ /* 0x000fea000383ffff */
.L_x_79:
[----:B--2---:R2:W4:Y:S02]  /*7900*/  SYNCS.PHASECHK.TRANS64.TRYWAIT P0, [R0+URZ+0x70], R3 ;  /* 0x00007003000075a7 */ /* 0x00452400080011ff */
[----:B----4-:R-:W-:Y:S05]  /*7910*/  @!P0 NANOSLEEP.SYNCS 0x989680 ;  /* 0x009896800000895d */ /* 0x010fea0003900000 */
[----:B------:R-:W4:Y:S02]  /*7920*/  @!P0 SYNCS.PHASECHK.TRANS64 P0, [R0+URZ+0x70], R3 ;  /* 0x00007003000085a7 */ /* 0x000f2400080010ff */
[----:B----4-:R-:W-:Y:S05]  /*7930*/  @!P0 BRA `(.L_x_79) ;  /* 0xfffffffc00f08947 */ /* 0x010fea000383ffff */
[----:B------:R-:W-:Y:S05]  /*7940*/  BRA `(.L_x_140) ;  /* 0xffffffcc00e47947 */ /* 0x000fea000383ffff */
.L_x_90:
[----:B-1----:R1:W3:Y:S02]  /*7950*/  SYNCS.PHASECHK.TRANS64.TRYWAIT P1, [R0+URZ+0x40], R3 ;  /* 0x00004003000075a7 */ /* 0x0022e400080211ff */
[----:B---3--:R-:W-:Y:S05]  /*7960*/  @!P1 NANOSLEEP.SYNCS 0x989680 ;  /* 0x009896800000995d */ /* 0x008fea0003900000 */
[----:B------:R-:W3:Y:S02]  /*7970*/  @!P1 SYNCS.PHASECHK.TRANS64 P1, [R0+URZ+0x40], R3 ;  /* 0x00004003000095a7 */ /* 0x000ee400080210ff */
[----:B---3--:R-:W-:Y:S05]  /*7980*/  @!P1 BRA `(.L_x_90) ;  /* 0xfffffffc00f09947 */ /* 0x008fea000383ffff */
[----:B------:R-:W-:Y:S05]  /*7990*/  BRA `(.L_x_89) ;  /* 0xffffffd800fc7947 */ /* 0x000fea000383ffff */
.L_x_92:
[----:B-1----:R1:W4:Y:S02]  /*79a0*/  SYNCS.PHASECHK.TRANS64.TRYWAIT P0, [R113+URZ+0x90], R2 ;  /* 0x00009002710075a7 */ /* 0x00232400080011ff */
[----:B----4-:R-:W-:Y:S05]  /*79b0*/  @!P0 NANOSLEEP.SYNCS 0x989680 ;  /* 0x009896800000895d */ /* 0x010fea0003900000 */
[----:B------:R-:W4:Y:S02]  /*79c0*/  @!P0 SYNCS.PHASECHK.TRANS64 P0, [R113+URZ+0x90], R2 ;  /* 0x00009002710085a7 */ /* 0x000f2400080010ff */
[----:B----4-:R-:W-:Y:S05]  /*79d0*/  @!P0 BRA `(.L_x_92) ;  /* 0xfffffffc00f08947 */ /* 0x010fea000383ffff */
[----:B------:R-:W-:Y:S05]  /*79e0*/  BRA `(.L_x_91) ;  /* 0xffffffdc00507947 */ /* 0x000fea000383ffff */
.L_x_100:
[----:B--2---:R2:W3:Y:S02]  /*79f0*/  SYNCS.PHASECHK.TRANS64.TRYWAIT P0, [R32+URZ+0x40], R3 ;  /* 0x00004003200075a7 */ /* 0x0044e400080011ff */
[----:B---3--:R-:W-:Y:S05]  /*7a00*/  @!P0 NANOSLEEP.SYNCS 0x989680 ;  /* 0x009896800000895d */ /* 0x008fea0003900000 */
[----:B------:R-:W3:Y:S02]  /*7a10*/  @!P0 SYNCS.PHASECHK.TRANS64 P0, [R32+URZ+0x40], R3 ;  /* 0x00004003200085a7 */ /* 0x000ee400080010ff */
[----:B---3--:R-:W-:Y:S05]  /*7a20*/  @!P0 BRA `(.L_x_100) ;  /* 0xfffffffc00f08947 */ /* 0x008fea000383ffff */
[----:B------:R-:W-:Y:S05]  /*7a30*/  BRA `(.L_x_99) ;  /* 0xffffffe800407947 */ /* 0x000fea000383ffff */
        .weak           $__internal_0_$__cuda_sm10x_tcgen05_guardrail_trap_col_being_dealloced_not_returned_by_alloc
        .type           $__internal_0_$__cuda_sm10x_tcgen05_guardrail_trap_col_being_dealloced_not_returned_by_alloc,@function
        .size           $__internal_0_$__cuda_sm10x_tcgen05_guardrail_trap_col_being_dealloced_not_returned_by_alloc,($__internal_1_$__cuda_sm10x_tcgen05_guardrail_trap_phase_invalid_during_alloc - $__internal_0_$__cuda_sm10x_tcgen05_guardrail_trap_col_being_dealloced_not_returned_by_alloc)
$__internal_0_$__cuda_sm10x_tcgen05_guardrail_trap_col_being_dealloced_not_returned_by_alloc:
[----:B------:R-:W-:Y:S05]  /*7a40*/  BPT.TRAP 0x1 ;  /* 0x000000040000795c */ /* 0x000fea0000300000 */
[----:B------:R-:W-:-:S04]  /*7a50*/  HFMA2 R3, -RZ, RZ, 0, 0 ;  /* 0x00000000ff037431 */ /* 0x000fc800000001ff */
[----:B------:R-:W-:Y:S05]  /*7a60*/  RET.REL.NODEC R2 `(_ZN7cutlass13device_kernelINS_4gemm6kernel13GemmUniversalIN4cute5tupleIJiiiiEEENS1_10collective13CollectiveMmaINS1_35MainloopSm100TmaUmmaWarpSpecializedILi4ELi2ELi4ENS5_IJNS4_1CILi1EEESB_SB_EEEEENS5_IJNSA_ILi64EEENSA_ILi128EEESE_EEENS_12float_e4m3_tENS5_IJlSB_lEEESH_SI_NS4_8TiledMMAINS4_8MMA_AtomIJNS4_10MMA_TraitsINS4_19SM100_MMA_F8F6F4_SSEJSH_SH_fSE_SF_NS4_17integral_constantINS4_4UMMA5MajorELSP_0EEESQ_NSN_INSO_7ScaleInELSR_0EEESS_EEEEEENS4_6LayoutISC_NS5_IJNSA_ILi0EEESW_SW_EEEEENS5_IJNS4_10UnderscoreESZ_SZ_EEEEENS4_13SM90_TMA_LOADENS4_14ComposedLayoutINS4_7SwizzleILi2ELi4ELi3EEENS4_18smem_ptr_flag_bitsILi8EEENSV_INS5_IJNSA_ILi8EEESE_EEENS5_IJSE_SB_EEEEEEEvNS4_8identityES12_S1C_vS1D_EENS_8epilogue10collective18CollectiveEpilogueINS1F_23Sm100TmaWarpSpecializedILi2ELi2ELi32ELb0ELb0EEEJSG_NS5_IJNSV_ISE_SB_EES1K_EEESH_SI_SH_SI_NS1F_6fusion15FusionCallbacksIS1J_NS1M_17LinearCombinationISH_fSH_fLNS_15FloatRoundStyleE2EEESG_S1L_JEEENS4_5SM1004TMEM4LOAD26SM100_TMEM_LOAD_16dp32b32xES12_S1C_NS4_39AutoVectorizingCopyWithAssumedAlignmentILi128EEENS4_14SM90_TMA_STOREES1C_S1X_S1X_EEEvvEEEEvNT_6ParamsE) ;  /* 0xffffff8402647950 */ /* 0x000fea0003c3ffff */
        .weak           $__internal_1_$__cuda_sm10x_tcgen05_guardrail_trap_phase_invalid_during_alloc
        .type           $__internal_1_$__cuda_sm10x_tcgen05_guardrail_trap_phase_invalid_during_alloc,@function
        .size           $__internal_1_$__cuda_sm10x_tcgen05_guardrail_trap_phase_invalid_during_alloc,($__internal_2_$__cuda_sm10x_tcgen05_guardrail_trap_unallocated_columns_being_dealloced - $__internal_1_$__cuda_sm10x_tcgen05_guardrail_trap_phase_invalid_during_alloc)
$__internal_1_$__cuda_sm10x_tcgen05_guardrail_trap_phase_invalid_during_alloc:
[----:B------:R-:W-:Y:S05]  /*7a70*/  BPT.TRAP 0x1 ;  /* 0x000000040000795c */ /* 0x000fea0000300000 */
[----:B------:R-:W-:-:S04]  /*7a80*/  MOV R3, 0x0 ;  /* 0x0000000000037802 */ /* 0x000fc80000000f00 */
[----:B------:R-:W-:Y:S05]  /*7a90*/  RET.REL.NODEC R2 `(_ZN7cutlass13device_kernelINS_4gemm6kernel13GemmUniversalIN4cute5tupleIJiiiiEEENS1_10collective13CollectiveMmaINS1_35MainloopSm100TmaUmmaWarpSpecializedILi4ELi2ELi4ENS5_IJNS4_1CILi1EEESB_SB_EEEEENS5_IJNSA_ILi64EEENSA_ILi128EEESE_EEENS_12float_e4m3_tENS5_IJlSB_lEEESH_SI_NS4_8TiledMMAINS4_8MMA_AtomIJNS4_10MMA_TraitsINS4_19SM100_MMA_F8F6F4_SSEJSH_SH_fSE_SF_NS4_17integral_constantINS4_4UMMA5MajorELSP_0EEESQ_NSN_INSO_7ScaleInELSR_0EEESS_EEEEEENS4_6LayoutISC_NS5_IJNSA_ILi0EEESW_SW_EEEEENS5_IJNS4_10UnderscoreESZ_SZ_EEEEENS4_13SM90_TMA_LOADENS4_14ComposedLayoutINS4_7SwizzleILi2ELi4ELi3EEENS4_18smem_ptr_flag_bitsILi8EEENSV_INS5_IJNSA_ILi8EEESE_EEENS5_IJSE_SB_EEEEEEEvNS4_8identityES12_S1C_vS1D_EENS_8epilogue10collective18CollectiveEpilogueINS1F_23Sm100TmaWarpSpecializedILi2ELi2ELi32ELb0ELb0EEEJSG_NS5_IJNSV_ISE_SB_EES1K_EEESH_SI_SH_SI_NS1F_6fusion15FusionCallbacksIS1J_NS1M_17LinearCombinationISH_fSH_fLNS_15FloatRoundStyleE2EEESG_S1L_JEEENS4_5SM1004TMEM4LOAD26SM100_TMEM_LOAD_16dp32b32xES12_S1C_NS4_39AutoVectorizingCopyWithAssumedAlignmentILi128EEENS4_14SM90_TMA_STOREES1C_S1X_S1X_EEEvvEEEEvNT_6ParamsE) ;  /* 0xffffff8402587950 */ /* 0x000fea0003c3ffff */
        .weak           $__internal_2_$__cuda_sm10x_tcgen05_guardrail_trap_unallocated_columns_being_dealloced
        .type           $__internal_2_$__cuda_sm10x_tcgen05_guardrail_trap_unallocated_columns_being_dealloced,@function
        .size           $__internal_2_$__cuda_sm10x_tcgen05_guardrail_trap_unallocated_columns_being_dealloced,(.L_x_142 - $__internal_2_$__cuda_sm10x_tcgen05_guardrail_trap_unallocated_columns_being_dealloced)
$__internal_2_$__cuda_sm10x_tcgen05_guardrail_trap_unallocated_columns_being_dealloced:
[----:B------:R-:W-:Y:S05]  /*7aa0*/  BPT.TRAP 0x1 ;  /* 0x000000040000795c */ /* 0x000fea0000300000 */
[----:B------:R-:W-:-:S04]  /*7ab0*/  HFMA2 R3, -RZ, RZ, 0, 0 ;  /* 0x00000000ff037431 */ /* 0x000fc800000001ff */
[----:B------:R-:W-:Y:S05]  /*7ac0*/  RET.REL.NODEC R2 `(_ZN7cutlass13device_kernelINS_4gemm6kernel13GemmUniversalIN4cute5tupleIJiiiiEEENS1_10collective13CollectiveMmaINS1_35MainloopSm100TmaUmmaWarpSpecializedILi4ELi2ELi4ENS5_IJNS4_1CILi1EEESB_SB_EEEEENS5_IJNSA_ILi64EEENSA_ILi128EEESE_EEENS_12float_e4m3_tENS5_IJlSB_lEEESH_SI_NS4_8TiledMMAINS4_8MMA_AtomIJNS4_10MMA_TraitsINS4_19SM100_MMA_F8F6F4_SSEJSH_SH_fSE_SF_NS4_17integral_constantINS4_4UMMA5MajorELSP_0EEESQ_NSN_INSO_7ScaleInELSR_0EEESS_EEEEEENS4_6LayoutISC_NS5_IJNSA_ILi0EEESW_SW_EEEEENS5_IJNS4_10UnderscoreESZ_SZ_EEEEENS4_13SM90_TMA_LOADENS4_14ComposedLayoutINS4_7SwizzleILi2ELi4ELi3EEENS4_18smem_ptr_flag_bitsILi8EEENSV_INS5_IJNSA_ILi8EEESE_EEENS5_IJSE_SB_EEEEEEEvNS4_8identityES12_S1C_vS1D_EENS_8epilogue10collective18CollectiveEpilogueINS1F_23Sm100TmaWarpSpecializedILi2ELi2ELi32ELb0ELb0EEEJSG_NS5_IJNSV_ISE_SB_EES1K_EEESH_SI_SH_SI_NS1F_6fusion15FusionCallbacksIS1J_NS1M_17LinearCombinationISH_fSH_fLNS_15FloatRoundStyleE2EEESG_S1L_JEEENS4_5SM1004TMEM4LOAD26SM100_TMEM_LOAD_16dp32b32xES12_S1C_NS4_39AutoVectorizingCopyWithAssumedAlignmentILi128EEENS4_14SM90_TMA_STOREES1C_S1X_S1X_EEEvvEEEEvNT_6ParamsE) ;  /* 0xffffff84024c7950 */ /* 0x000fea0003c3ffff */
.L_x_141:
[----:B------:R-:W-:-:S00]  /*7ad0*/  BRA `(.L_x_141) ;  /* 0xfffffffc00fc7947 */ /* 0x000fc0000383ffff */
[----:B------:R-:W-:-:S00]  /*7ae0*/  NOP ;  /* 0x0000000000007918 */ /* 0x000fc00000000000 */
        /* <DEDUP_REMOVED lines=9> */
.L_x_142:


//--------------------- .nv.global.init           --------------------------
	.section	.nv.global.init,"aw",@progbits
.nv.global.init:
	.type		$str$27,@object
	.size		$str$27,($str$28 - $str$27)
$str$27:
        /*0000*/ 	.byte	0x28, 0x61, 0x64, 0x64, 0x72, 0x65, 0x73, 0x73, 0x20, 0x26, 0x20, 0x6d, 0x61, 0x73, 0x6b, 0x29
        /*0010*/ 	.byte	0x20, 0x3d, 0x3d, 0x20, 0x30, 0x00
	.type		$str$28,@object
	.size		$str$28,($str$26 - $str$28)
$str$28:
        /*0016*/ 	.byte	0x2f, 0x74, 0x6d, 0x70, 0x2f, 0x63, 0x75, 0x74, 0x6c, 0x61, 0x73, 0x73, 0x5f, 0x73, 0x77, 0x65
        /*0026*/ 	.byte	0x65, 0x70, 0x5f, 0x73, 0x72, 0x63, 0x2f, 0x69, 0x6e, 0x63, 0x6c, 0x75, 0x64, 0x65, 0x2f, 0x63
        /*0036*/ 	.byte	0x75, 0x74, 0x65, 0x2f, 0x70, 0x6f, 0x69, 0x6e, 0x74, 0x65, 0x72, 0x5f, 0x66, 0x6c, 0x61, 0x67
        /*0046*/ 	.byte	0x67, 0x65, 0x64, 0x2e, 0x68, 0x70, 0x70, 0x00
	.type		$str$26,@object
	.size		$str$26,($str$25 - $str$26)
$str$26:
        /*004e*/ 	.byte	0x2f, 0x74, 0x6d, 0x70, 0x2f, 0x63, 0x75, 0x74, 0x6c, 0x61, 0x73, 0x73, 0x5f, 0x73, 0x77, 0x65
        /*005e*/ 	.byte	0x65, 0x70, 0x5f, 0x73, 0x72, 0x63, 0x2f, 0x69, 0x6e, 0x63, 0x6c, 0x75, 0x64, 0x65, 0x2f, 0x63
        /*006e*/ 	.byte	0x75, 0x74, 0x65, 0x2f, 0x61, 0x74, 0x6f, 0x6d, 0x2f, 0x63, 0x6f, 0x70, 0x79, 0x5f, 0x74, 0x72
        /*007e*/ 	.byte	0x61, 0x69, 0x74, 0x73, 0x5f, 0x73, 0x6d, 0x31, 0x30, 0x30, 0x2e, 0x68, 0x70, 0x70, 0x00
	.type		$str$25,@object
	.size		$str$25,(__unnamed_1 - $str$25)
$str$25:
        /*008d*/ 	.byte	0x28, 0x28, 0x75, 0x69, 0x6e, 0x74, 0x33, 0x32, 0x5f, 0x74, 0x28, 0x74, 0x68, 0x72, 0x65, 0x61
        /*009d*/ 	.byte	0x64, 0x49, 0x64, 0x78, 0x2e, 0x78, 0x29, 0x20, 0x2f, 0x20, 0x33, 0x32, 0x29, 0x20, 0x25, 0x20
        /*00ad*/ 	.byte	0x34, 0x29, 0x20, 0x3d, 0x3d, 0x20, 0x28, 0x28, 0x28, 0x74, 0x6d, 0x65, 0x6d, 0x5f, 0x61, 0x64
        /*00bd*/ 	.byte	0x64, 0x72, 0x20, 0x3e, 0x3e, 0x20, 0x31, 0x36, 0x29, 0x20, 0x2f, 0x20, 0x33, 0x32, 0x29, 0x20
        /*00cd*/ 	.byte	0x25, 0x20, 0x34, 0x29, 0x00
	.type		__unnamed_1,@object
	.size		__unnamed_1,(__unnamed_2 - __unnamed_1)
__unnamed_1:
        /*00d2*/ 	.byte	0x61, 0x75, 0x74, 0x6f, 0x20, 0x63, 0x75, 0x74, 0x65, 0x3a, 0x3a, 0x61, 0x73, 0x5f, 0x70, 0x6f
        /* <DEDUP_REMOVED lines=24> */
        /*0262*/ 	.byte	0x3c, 0x34, 0x30, 0x39, 0x36, 0x3e, 0x3e, 0x3e, 0x3e, 0x5d, 0x00
	.type		__unnamed_2,@object
	.size		__unnamed_2,(.L_2 - __unnamed_2)
__unnamed_2:
        /* <DEDUP_REMOVED lines=40> */
        /*04ed*/ 	.byte	0x74, 0x65, 0x3a, 0x3a, 0x43, 0x3c, 0x30, 0x3e, 0x3e, 0x3e, 0x3e, 0x5d, 0x00
.L_2:


//--------------------- .nv.shared._ZN7cutlass13device_kernelINS_4gemm6kernel13GemmUniversalIN4cute5tupleIJiiiiEEENS1_10collective13CollectiveMmaINS1_35MainloopSm100TmaUmmaWarpSpecializedILi4ELi2ELi4ENS5_IJNS4_1CILi1EEESB_SB_EEEEENS5_IJNSA_ILi64EEENSA_ILi128EEESE_EEENS_12float_e4m3_tENS5_IJlSB_lEEESH_SI_NS4_8TiledMMAINS4_8MMA_AtomIJNS4_10MMA_TraitsINS4_19SM100_MMA_F8F6F4_SSEJSH_SH_fSE_SF_NS4_17integral_constantINS4_4UMMA5MajorELSP_0EEESQ_NSN_INSO_7ScaleInELSR_0EEESS_EEEEEENS4_6LayoutISC_NS5_IJNSA_ILi0EEESW_SW_EEEEENS5_IJNS4_10UnderscoreESZ_SZ_EEEEENS4_13SM90_TMA_LOADENS4_14ComposedLayoutINS4_7SwizzleILi2ELi4ELi3EEENS4_18smem_ptr_flag_bitsILi8EEENSV_INS5_IJNSA_ILi8EEESE_EEENS5_IJSE_SB_EEEEEEEvNS4_8identityES12_S1C_vS1D_EENS_8epilogue10collective18CollectiveEpilogueINS1F_23Sm100TmaWarpSpecializedILi2ELi2ELi32ELb0ELb0EEEJSG_NS5_IJNSV_ISE_SB_EES1K_EEESH_SI_SH_SI_NS1F_6fusion15FusionCallbacksIS1J_NS1M_17LinearCombinationISH_fSH_fLNS_15FloatRoundStyleE2EEESG_S1L_JEEENS4_5SM1004TMEM4LOAD26SM100_TMEM_LOAD_16dp32b32xES12_S1C_NS4_39AutoVectorizingCopyWithAssumedAlignmentILi128EEENS4_14SM90_TMA_STOREES1C_S1X_S1X_EEEvvEEEEvNT_6ParamsE --------------------------
	.section	.nv.shared._ZN7cutlass13device_kernelINS_4gemm6kernel13GemmUniversalIN4cute5tupleIJiiiiEEENS1_10collective13CollectiveMmaINS1_35MainloopSm100TmaUmmaWarpSpecializedILi4ELi2ELi4ENS5_IJNS4_1CILi1EEESB_SB_EEEEENS5_IJNSA_ILi64EEENSA_ILi128EEESE_EEENS_12float_e4m3_tENS5_IJlSB_lEEESH_SI_NS4_8TiledMMAINS4_8MMA_AtomIJNS4_10MMA_TraitsINS4_19SM100_MMA_F8F6F4_SSEJSH_SH_fSE_SF_NS4_17integral_constantINS4_4UMMA5MajorELSP_0EEESQ_NSN_INSO_7ScaleInELSR_0EEESS_EEEEEENS4_6LayoutISC_NS5_IJNSA_ILi0EEESW_SW_EEEEENS5_IJNS4_10UnderscoreESZ_SZ_EEEEENS4_13SM90_TMA_LOADENS4_14ComposedLayoutINS4_7SwizzleILi2ELi4ELi3EEENS4_18smem_ptr_flag_bitsILi8EEENSV_INS5_IJNSA_ILi8EEESE_EEENS5_IJSE_SB_EEEEEEEvNS4_8identityES12_S1C_vS1D_EENS_8epilogue10collective18CollectiveEpilogueINS1F_23Sm100TmaWarpSpecializedILi2ELi2ELi32ELb0ELb0EEEJSG_NS5_IJNSV_ISE_SB_EES1K_EEESH_SI_SH_SI_NS1F_6fusion15FusionCallbacksIS1J_NS1M_17LinearCombinationISH_fSH_fLNS_15FloatRoundStyleE2EEESG_S1L_JEEENS4_5SM1004TMEM4LOAD26SM100_TMEM_LOAD_16dp32b32xES12_S1C_NS4_39AutoVectorizingCopyWithAssumedAlignmentILi128EEENS4_14SM90_TMA_STOREES1C_S1X_S1X_EEEvvEEEEvNT_6ParamsE,"aw",@nobits
	.sectionflags	@""
	.align	16
	.zero		1024


//--------------------- .nv.shared.reserved.0     --------------------------
	.section	.nv.shared.reserved.0,"aw",@nobits
	.weak		__nv_reservedSMEM_offset_0_alias
	.size		__nv_reservedSMEM_offset_0_alias, 0, 64
	.other		__nv_reservedSMEM_offset_0_alias,@"STO_CUDA_RESERVED_SHARED STV_DEFAULT"
__nv_reservedSMEM_offset_0_alias:
	.zero		0
.nv.shared.reserved.0:
	.zero		64
	.weak		__nv_reservedSMEM_tcgen05_partition
	.type		__nv_reservedSMEM_tcgen05_partition,@object
	.size		__nv_reservedSMEM_tcgen05_partition,(.L_0 - __nv_reservedSMEM_tcgen05_partition)
__nv_reservedSMEM_tcgen05_partition:
	.zero		32
.L_0:


//--------------------- .nv.global                --------------------------
	.section	.nv.global,"aw",@nobits
.nv.global:
	.type		_ZN39_INTERNAL_aba0bc7e_4_k_cu_8ab73142_78174cute1_E,@object
	.size		_ZN39_INTERNAL_aba0bc7e_4_k_cu_8ab73142_78174cute1_E,(_ZN39_INTERNAL_aba0bc7e_4_k_cu_8ab73142_78174cuda3std3__45__cpo6cbeginE - _ZN39_INTERNAL_aba0bc7e_4_k_cu_8ab73142_78174cute1_E)
_ZN39_INTERNAL_aba0bc7e_4_k_cu_8ab73142_78174cute1_E:
	.zero		1
	.type		_ZN39_INTERNAL_aba0bc7e_4_k_cu_8ab73142_78174cuda3std3__45__cpo6cbeginE,@object
	.size		_ZN39_INTERNAL_aba0bc7e_4_k_cu_8ab73142_78174cuda3std3__45__cpo6cbeginE,(_ZN39_INTERNAL_aba0bc7e_4_k_cu_8ab73142_78174cuda3std3__48in_placeE - _ZN39_INTERNAL_aba0bc7e_4_k_cu_8ab73142_78174cuda3std3__45__cpo6cbeginE)
_ZN39_INTERNAL_aba0bc7e_4_k_cu_8ab73142_78174cuda3std3__45__cpo6cbeginE:
	.zero		1
	.type		_ZN39_INTERNAL_aba0bc7e_4_k_cu_8ab73142_78174cuda3std3__48in_placeE,@object
	.size		_ZN39_INTERNAL_aba0bc7e_4_k_cu_8ab73142_78174cuda3std3__48in_placeE,(_ZN39_INTERNAL_aba0bc7e_4_k_cu_8ab73142_78174cuda3std6ranges3__45__cpo9iter_moveE - _ZN39_INTERNAL_aba0bc7e_4_k_cu_8ab73142_78174cuda3std3__48in_placeE)
_ZN39_INTERNAL_aba0bc7e_4_k_cu_8ab73142_78174cuda3std3__48in_placeE:
	.zero		1
	.type		_ZN39_INTERNAL_aba0bc7e_4_k_cu_8ab73142_78174cuda3std6ranges3__45__cpo9iter_moveE,@object
	.size		_ZN39_INTERNAL_aba0bc7e_4_k_cu_8ab73142_78174cuda3std6ranges3__45__cpo9iter_moveE,(_ZN39_INTERNAL_aba0bc7e_4_k_cu_8ab73142_78174cuda3std3__45__cpo5beginE - _ZN39_INTERNAL_aba0bc7e_4_k_cu_8ab73142_78174cuda3std6ranges3__45__cpo9iter_moveE)
_ZN39_INTERNAL_aba0bc7e_4_k_cu_8ab73142_78174cuda3std6ranges3__45__cpo9iter_moveE:
	.zero		1
	.type		_ZN39_INTERNAL_aba0bc7e_4_k_cu_8ab73142_78174cuda3std3__45__cpo5beginE,@object
	.size		_ZN39_INTERNAL_aba0bc7e_4_k_cu_8ab73142_78174cuda3std3__45__cpo5beginE,(_ZN39_INTERNAL_aba0bc7e_4_k_cu_8ab73142_78174cuda3std3__441_GLOBAL__N__aba0bc7e_4_k_cu_8ab73142_78176ignoreE - _ZN39_INTERNAL_aba0bc7e_4_k_cu_8ab73142_78174cuda3std3__45__cpo5beginE)
_ZN39_INTERNAL_aba0bc7e_4_k_cu_8ab73142_78174cuda3std3__45__cpo5beginE:
	.zero		1
	.type		_ZN39_INTERNAL_aba0bc7e_4_k_cu_8ab73142_78174cuda3std3__441_GLOBAL__N__aba0bc7e_4_k_cu_8ab73142_78176ignoreE,@object
	.size		_ZN39_INTERNAL_aba0bc7e_4_k_cu_8ab73142_78174cuda3std3__441_GLOBAL__N__aba0bc7e_4_k_cu_8ab73142_78176ignoreE,(_ZN39_INTERNAL_aba0bc7e_4_k_cu_8ab73142_78174cute7productE - _ZN39_INTERNAL_aba0bc7e_4_k_cu_8ab73142_78174cuda3std3__441_GLOBAL__N__aba0bc7e_4_k_cu_8ab73142_78176ignoreE)
_ZN39_INTERNAL_aba0bc7e_4_k_cu_8ab73142_78174cuda3std3__441_GLOBAL__N__aba0bc7e_4_k_cu_8ab73142_78176ignoreE:
	.zero		1
	.type		_ZN39_INTERNAL_aba0bc7e_4_k_cu_8ab73142_78174cute7productE,@object
	.size		_ZN39_INTERNAL_aba0bc7e_4_k_cu_8ab73142_78174cute7productE,(_ZN39_INTERNAL_aba0bc7e_4_k_cu_8ab73142_78174cuda3std3__45__cpo3endE - _ZN39_INTERNAL_aba0bc7e_4_k_cu_8ab73142_78174cute7productE)
_ZN39_INTERNAL_aba0bc7e_4_k_cu_8ab73142_78174cute7productE:
	.zero		1
	.type		_ZN39_INTERNAL_aba0bc7e_4_k_cu_8ab73142_78174cuda3std3__45__cpo3endE,@object
	.size		_ZN39_INTERNAL_aba0bc7e_4_k_cu_8ab73142_78174cuda3std3__45__cpo3endE,(_ZN39_INTERNAL_aba0bc7e_4_k_cu_8ab73142_78174cuda3std3__419piecewise_constructE - _ZN39_INTERNAL_aba0bc7e_4_k_cu_8ab73142_78174cuda3std3__45__cpo3endE)
_ZN39_INTERNAL_aba0bc7e_4_k_cu_8ab73142_78174cuda3std3__45__cpo3endE:
	.zero		1
	.type		_ZN39_INTERNAL_aba0bc7e_4_k_cu_8ab73142_78174cuda3std3__419piecewise_constructE,@object
	.size		_ZN39_INTERNAL_aba0bc7e_4_k_cu_8ab73142_78174cuda3std3__419piecewise_constructE,(_ZN39_INTERNAL_aba0bc7e_4_k_cu_8ab73142_78174cuda3std3__45__cpo4cendE - _ZN39_INTERNAL_aba0bc7e_4_k_cu_8ab73142_78174cuda3std3__419piecewise_constructE)
_ZN39_INTERNAL_aba0bc7e_4_k_cu_8ab73142_78174cuda3std3__419piecewise_constructE:
	.zero		1
	.type		_ZN39_INTERNAL_aba0bc7e_4_k_cu_8ab73142_78174cuda3std3__45__cpo4cendE,@object
	.size		_ZN39_INTERNAL_aba0bc7e_4_k_cu_8ab73142_78174cuda3std3__45__cpo4cendE,(_ZN39_INTERNAL_aba0bc7e_4_k_cu_8ab73142_78174cuda3std6ranges3__45__cpo4swapE - _ZN39_INTERNAL_aba0bc7e_4_k_cu_8ab73142_78174cuda3std3__45__cpo4cendE)
_ZN39_INTERNAL_aba0bc7e_4_k_cu_8ab73142_78174cuda3std3__45__cpo4cendE:
	.zero		1
	.type		_ZN39_INTERNAL_aba0bc7e_4_k_cu_8ab73142_78174cuda3std6ranges3__45__cpo4swapE,@object
	.size		_ZN39_INTERNAL_aba0bc7e_4_k_cu_8ab73142_78174cuda3std6ranges3__45__cpo4swapE,(.L_10 - _ZN39_INTERNAL_aba0bc7e_4_k_cu_8ab73142_78174cuda3std6ranges3__45__cpo4swapE)
_ZN39_INTERNAL_aba0bc7e_4_k_cu_8ab73142_78174cuda3std6ranges3__45__cpo4swapE:
	.zero		1
.L_10:


//--------------------- .nv.constant0._ZN7cutlass13device_kernelINS_4gemm6kernel13GemmUniversalIN4cute5tupleIJiiiiEEENS1_10collective13CollectiveMmaINS1_35MainloopSm100TmaUmmaWarpSpecializedILi4ELi2ELi4ENS5_IJNS4_1CILi1EEESB_SB_EEEEENS5_IJNSA_ILi64EEENSA_ILi128EEESE_EEENS_12float_e4m3_tENS5_IJlSB_lEEESH_SI_NS4_8TiledMMAINS4_8MMA_AtomIJNS4_10MMA_TraitsINS4_19SM100_MMA_F8F6F4_SSEJSH_SH_fSE_SF_NS4_17integral_constantINS4_4UMMA5MajorELSP_0EEESQ_NSN_INSO_7ScaleInELSR_0EEESS_EEEEEENS4_6LayoutISC_NS5_IJNSA_ILi0EEESW_SW_EEEEENS5_IJNS4_10UnderscoreESZ_SZ_EEEEENS4_13SM90_TMA_LOADENS4_14ComposedLayoutINS4_7SwizzleILi2ELi4ELi3EEENS4_18smem_ptr_flag_bitsILi8EEENSV_INS5_IJNSA_ILi8EEESE_EEENS5_IJSE_SB_EEEEEEEvNS4_8identityES12_S1C_vS1D_EENS_8epilogue10collective18CollectiveEpilogueINS1F_23Sm100TmaWarpSpecializedILi2ELi2ELi32ELb0ELb0EEEJSG_NS5_IJNSV_ISE_SB_EES1K_EEESH_SI_SH_SI_NS1F_6fusion15FusionCallbacksIS1J_NS1M_17LinearCombinationISH_fSH_fLNS_15FloatRoundStyleE2EEESG_S1L_JEEENS4_5SM1004TMEM4LOAD26SM100_TMEM_LOAD_16dp32b32xES12_S1C_NS4_39AutoVectorizingCopyWithAssumedAlignmentILi128EEENS4_14SM90_TMA_STOREES1C_S1X_S1X_EEEvvEEEEvNT_6ParamsE --------------------------
	.section	.nv.constant0._ZN7cutlass13device_kernelINS_4gemm6kernel13GemmUniversalIN4cute5tupleIJiiiiEEENS1_10collective13CollectiveMmaINS1_35MainloopSm100TmaUmmaWarpSpecializedILi4ELi2ELi4ENS5_IJNS4_1CILi1EEESB_SB_EEEEENS5_IJNSA_ILi64EEENSA_ILi128EEESE_EEENS_12float_e4m3_tENS5_IJlSB_lEEESH_SI_NS4_8TiledMMAINS4_8MMA_AtomIJNS4_10MMA_TraitsINS4_19SM100_MMA_F8F6F4_SSEJSH_SH_fSE_SF_NS4_17integral_constantINS4_4UMMA5MajorELSP_0EEESQ_NSN_INSO_7ScaleInELSR_0EEESS_EEEEEENS4_6LayoutISC_NS5_IJNSA_ILi0EEESW_SW_EEEEENS5_IJNS4_10UnderscoreESZ_SZ_EEEEENS4_13SM90_TMA_LOADENS4_14ComposedLayoutINS4_7SwizzleILi2ELi4ELi3EEENS4_18smem_ptr_flag_bitsILi8EEENSV_INS5_IJNSA_ILi8EEESE_EEENS5_IJSE_SB_EEEEEEEvNS4_8identityES12_S1C_vS1D_EENS_8epilogue10collective18CollectiveEpilogueINS1F_23Sm100TmaWarpSpecializedILi2ELi2ELi32ELb0ELb0EEEJSG_NS5_IJNSV_ISE_SB_EES1K_EEESH_SI_SH_SI_NS1F_6fusion15FusionCallbacksIS1J_NS1M_17LinearCombinationISH_fSH_fLNS_15FloatRoundStyleE2EEESG_S1L_JEEENS4_5SM1004TMEM4LOAD26SM100_TMEM_LOAD_16dp32b32xES12_S1C_NS4_39AutoVectorizingCopyWithAssumedAlignmentILi128EEENS4_14SM90_TMA_STOREES1C_S1X_S1X_EEEvvEEEEvNT_6ParamsE,"a",@progbits
	.sectionflags	@""
	.align	4
.nv.constant0._ZN7cutlass13device_kernelINS_4gemm6kernel13GemmUniversalIN4cute5tupleIJiiiiEEENS1_10collective13CollectiveMmaINS1_35MainloopSm100TmaUmmaWarpSpecializedILi4ELi2ELi4ENS5_IJNS4_1CILi1EEESB_SB_EEEEENS5_IJNSA_ILi64EEENSA_ILi128EEESE_EEENS_12float_e4m3_tENS5_IJlSB_lEEESH_SI_NS4_8TiledMMAINS4_8MMA_AtomIJNS4_10MMA_TraitsINS4_19SM100_MMA_F8F6F4_SSEJSH_SH_fSE_SF_NS4_17integral_constantINS4_4UMMA5MajorELSP_0EEESQ_NSN_INSO_7ScaleInELSR_0EEESS_EEEEEENS4_6LayoutISC_NS5_IJNSA_ILi0EEESW_SW_EEEEENS5_IJNS4_10UnderscoreESZ_SZ_EEEEENS4_13SM90_TMA_LOADENS4_14ComposedLayoutINS4_7SwizzleILi2ELi4ELi3EEENS4_18smem_ptr_flag_bitsILi8EEENSV_INS5_IJNSA_ILi8EEESE_EEENS5_IJSE_SB_EEEEEEEvNS4_8identityES12_S1C_vS1D_EENS_8epilogue10collective18CollectiveEpilogueINS1F_23Sm100TmaWarpSpecializedILi2ELi2ELi32ELb0ELb0EEEJSG_NS5_IJNSV_ISE_SB_EES1K_EEESH_SI_SH_SI_NS1F_6fusion15FusionCallbacksIS1J_NS1M_17LinearCombinationISH_fSH_fLNS_15FloatRoundStyleE2EEESG_S1L_JEEENS4_5SM1004TMEM4LOAD26SM100_TMEM_LOAD_16dp32b32xES12_S1C_NS4_39AutoVectorizingCopyWithAssumedAlignmentILi128EEENS4_14SM90_TMA_STOREES1C_S1X_S1X_EEEvvEEEEvNT_6ParamsE:
	.zero		2944


//--------------------- SYMBOLS --------------------------

	.type		.nv.reservedSmem.offset0,@object
	.size		.nv.reservedSmem.offset0,0x4
	.type		.nv.reservedSmem.cap,@object
	.size		.nv.reservedSmem.cap,0x4
	.type		__assertfail,@function
